	.headerflags	@"EF_CUDA_TEXMODE_UNIFIED EF_CUDA_64BIT_ADDRESS EF_CUDA_SM86 EF_CUDA_VIRTUAL_SM(EF_CUDA_SM86)"
	.elftype	@"ET_EXEC"


//--------------------- .nv.info                  --------------------------
	.section	.nv.info,"",@"SHT_CUDA_INFO"
	.align	4


	//----- nvinfo : EIATTR_REGCOUNT
	.align		4
        /*0000*/ 	.byte	0x04, 0x2f
        /*0002*/ 	.short	(.L_2 - .L_1)
	.align		4
.L_1:
        /*0004*/ 	.word	index@(triton_red_fused__to_copy_add_amax_amin_cat_clamp_mul_reciprocal_7)
        /*0008*/ 	.word	0x00000036


	//----- nvinfo : EIATTR_MIN_STACK_SIZE
	.align		4
.L_2:
        /*000c*/ 	.byte	0x04, 0x12
        /*000e*/ 	.short	(.L_4 - .L_3)
	.align		4
.L_3:
        /*0010*/ 	.word	index@(triton_red_fused__to_copy_add_amax_amin_cat_clamp_mul_reciprocal_7)
        /*0014*/ 	.word	0x00000000


	//----- nvinfo : EIATTR_FRAME_SIZE
	.align		4
.L_4:
        /*0018*/ 	.byte	0x04, 0x11
        /*001a*/ 	.short	(.L_6 - .L_5)
	.align		4
.L_5:
        /*001c*/ 	.word	index@(triton_red_fused__to_copy_add_amax_amin_cat_clamp_mul_reciprocal_7)
        /*0020*/ 	.word	0x00000000


	//----- nvinfo : EIATTR_MIN_STACK_SIZE
	.align		4
.L_6:
        /*0024*/ 	.byte	0x04, 0x12
        /*0026*/ 	.short	(.L_8 - .L_7)
	.align		4
.L_7:
        /*0028*/ 	.word	index@(triton_red_fused__to_copy_add_amax_amin_cat_clamp_mul_reciprocal_7)
        /*002c*/ 	.word	0x00000000
.L_8:


//--------------------- .nv.info.triton_red_fused__to_copy_add_amax_amin_cat_clamp_mul_reciprocal_7 --------------------------
	.section	.nv.info.triton_red_fused__to_copy_add_amax_amin_cat_clamp_mul_reciprocal_7,"",@"SHT_CUDA_INFO"
	.sectionflags	@""
	.align	4


	//----- nvinfo : EIATTR_CUDA_API_VERSION
	.align		4
        /*0000*/ 	.byte	0x04, 0x37
        /*0002*/ 	.short	(.L_10 - .L_9)
.L_9:
        /*0004*/ 	.word	0x0000007c


	//----- nvinfo : EIATTR_SW2861232_WAR
	.align		4
.L_10:
        /*0008*/ 	.byte	0x01, 0x35
	.zero		2


	//----- nvinfo : EIATTR_PARAM_CBANK
	.align		4
        /*000c*/ 	.byte	0x04, 0x0a
        /*000e*/ 	.short	(.L_12 - .L_11)
	.align		4
.L_11:
        /*0010*/ 	.word	index@(.nv.constant0.triton_red_fused__to_copy_add_amax_amin_cat_clamp_mul_reciprocal_7)
        /*0014*/ 	.short	0x0160
        /*0016*/ 	.short	0x0038


	//----- nvinfo : EIATTR_CBANK_PARAM_SIZE
	.align		4
.L_12:
        /*0018*/ 	.byte	0x03, 0x19
        /*001a*/ 	.short	0x0038


	//----- nvinfo : EIATTR_KPARAM_INFO
	.align		4
        /*001c*/ 	.byte	0x04, 0x17
        /*001e*/ 	.short	(.L_14 - .L_13)
.L_13:
        /*0020*/ 	.word	0x00000000
        /*0024*/ 	.short	0x0007
        /*0026*/ 	.short	0x0030
        /*0028*/ 	.byte	0x00, 0xf4, 0x21, 0x00


	//----- nvinfo : EIATTR_KPARAM_INFO
	.align		4
.L_14:
        /*002c*/ 	.byte	0x04, 0x17
        /*002e*/ 	.short	(.L_16 - .L_15)
.L_15:
        /*0030*/ 	.word	0x00000000
        /*0034*/ 	.short	0x0006
        /*0036*/ 	.short	0x002c
        /*0038*/ 	.byte	0x00, 0xf0, 0x11, 0x00


	//----- nvinfo : EIATTR_KPARAM_INFO
	.align		4
.L_16:
        /*003c*/ 	.byte	0x04, 0x17
        /*003e*/ 	.short	(.L_18 - .L_17)
.L_17:
        /*0040*/ 	.word	0x00000000
        /*0044*/ 	.short	0x0005
        /*0046*/ 	.short	0x0028
        /*0048*/ 	.byte	0x00, 0xf0, 0x11, 0x00


	//----- nvinfo : EIATTR_KPARAM_INFO
	.align		4
.L_18:
        /*004c*/ 	.byte	0x04, 0x17
        /*004e*/ 	.short	(.L_20 - .L_19)
.L_19:
        /*0050*/ 	.word	0x00000000
        /*0054*/ 	.short	0x0004
        /*0056*/ 	.short	0x0020
        /*0058*/ 	.byte	0x00, 0xf4, 0x21, 0x00


	//----- nvinfo : EIATTR_KPARAM_INFO
	.align		4
.L_20:
        /*005c*/ 	.byte	0x04, 0x17
        /*005e*/ 	.short	(.L_22 - .L_21)
.L_21:
        /*0060*/ 	.word	0x00000000
        /*0064*/ 	.short	0x0003
        /*0066*/ 	.short	0x0018
        /*0068*/ 	.byte	0x00, 0xf4, 0x21, 0x00


	//----- nvinfo : EIATTR_KPARAM_INFO
	.align		4
.L_22:
        /*006c*/ 	.byte	0x04, 0x17
        /*006e*/ 	.short	(.L_24 - .L_23)
.L_23:
        /*0070*/ 	.word	0x00000000
        /*0074*/ 	.short	0x0002
        /*0076*/ 	.short	0x0010
        /*0078*/ 	.byte	0x00, 0xf4, 0x21, 0x00


	//----- nvinfo : EIATTR_KPARAM_INFO
	.align		4
.L_24:
        /*007c*/ 	.byte	0x04, 0x17
        /*007e*/ 	.short	(.L_26 - .L_25)
.L_25:
        /*0080*/ 	.word	0x00000000
        /*0084*/ 	.short	0x0001
        /*0086*/ 	.short	0x0008
        /*0088*/ 	.byte	0x00, 0xf4, 0x21, 0x00


	//----- nvinfo : EIATTR_KPARAM_INFO
	.align		4
.L_26:
        /*008c*/ 	.byte	0x04, 0x17
        /*008e*/ 	.short	(.L_28 - .L_27)
.L_27:
        /*0090*/ 	.word	0x00000000
        /*0094*/ 	.short	0x0000
        /*0096*/ 	.short	0x0000
        /*0098*/ 	.byte	0x00, 0xf4, 0x21, 0x00


	//----- nvinfo : EIATTR_MAXREG_COUNT
	.align		4
.L_28:
        /*009c*/ 	.byte	0x03, 0x1b
        /*009e*/ 	.short	0x0080


	//----- nvinfo : EIATTR_COOP_GROUP_MASK_REGIDS
	.align		4
        /*00a0*/ 	.byte	0x04, 0x29
        /*00a2*/ 	.short	(.L_30 - .L_29)


	//   ....[0]....
.L_29:
        /*00a4*/ 	.word	0xffffffff


	//   ....[1]....
        /*00a8*/ 	.word	0xffffffff


	//   ....[2]....
        /*00ac*/ 	.word	0xffffffff


	//   ....[3]....
        /*00b0*/ 	.word	0xffffffff


	//   ....[4]....
        /*00b4*/ 	.word	0xffffffff


	//   ....[5]....
        /*00b8*/ 	.word	0xffffffff


	//   ....[6]....
        /*00bc*/ 	.word	0xffffffff


	//   ....[7]....
        /*00c0*/ 	.word	0xffffffff


	//   ....[8]....
        /*00c4*/ 	.word	0xffffffff


	//   ....[9]....
        /*00c8*/ 	.word	0xffffffff


	//   ....[10]....
        /*00cc*/ 	.word	0xffffffff


	//   ....[11]....
        /*00d0*/ 	.word	0xffffffff


	//   ....[12]....
        /*00d4*/ 	.word	0xffffffff


	//   ....[13]....
        /*00d8*/ 	.word	0xffffffff


	//   ....[14]....
        /*00dc*/ 	.word	0xffffffff


	//   ....[15]....
        /*00e0*/ 	.word	0xffffffff


	//----- nvinfo : EIATTR_COOP_GROUP_INSTR_OFFSETS
	.align		4
.L_30:
        /*00e4*/ 	.byte	0x04, 0x28
        /*00e6*/ 	.short	(.L_32 - .L_31)


	//   ....[0]....
.L_31:
        /*00e8*/ 	.word	0x000018e0


	//   ....[1]....
        /*00ec*/ 	.word	0x00001920


	//   ....[2]....
        /*00f0*/ 	.word	0x00001970


	//   ....[3]....
        /*00f4*/ 	.word	0x000019f0


	//   ....[4]....
        /*00f8*/ 	.word	0x00001ac0


	//   ....[5]....
        /*00fc*/ 	.word	0x00001bd0


	//   ....[6]....
        /*0100*/ 	.word	0x00001c10


	//   ....[7]....
        /*0104*/ 	.word	0x00001c30


	//   ....[8]....
        /*0108*/ 	.word	0x00001cb0


	//   ....[9]....
        /*010c*/ 	.word	0x00001cd0


	//   ....[10]....
        /*0110*/ 	.word	0x00001d30


	//   ....[11]....
        /*0114*/ 	.word	0x00001d60


	//   ....[12]....
        /*0118*/ 	.word	0x00001e00


	//   ....[13]....
        /*011c*/ 	.word	0x00001ec0


	//   ....[14]....
        /*0120*/ 	.word	0x00001f20


	//   ....[15]....
        /*0124*/ 	.word	0x00001f60


	//----- nvinfo : EIATTR_EXIT_INSTR_OFFSETS
	.align		4
.L_32:
        /*0128*/ 	.byte	0x04, 0x1c
        /*012a*/ 	.short	(.L_34 - .L_33)


	//   ....[0]....
.L_33:
        /*012c*/ 	.word	0x000038e0


	//----- nvinfo : EIATTR_REQNTID
	.align		4
.L_34:
        /*0130*/ 	.byte	0x04, 0x10
        /*0132*/ 	.short	(.L_36 - .L_35)
.L_35:
        /*0134*/ 	.word	0x00000200
        /*0138*/ 	.word	0x00000001
        /*013c*/ 	.word	0x00000001


	//----- nvinfo : EIATTR_CRS_STACK_SIZE
	.align		4
.L_36:
        /*0140*/ 	.byte	0x04, 0x1e
        /*0142*/ 	.short	(.L_38 - .L_37)
.L_37:
        /*0144*/ 	.word	0x00000000
.L_38:


//--------------------- .nv.callgraph             --------------------------
	.section	.nv.callgraph,"",@"SHT_CUDA_CALLGRAPH"
	.align	4
	.sectionentsize	8
	.align		4
        /*0000*/ 	.word	0x00000000
	.align		4
        /*0004*/ 	.word	0xffffffff
	.align		4
        /*0008*/ 	.word	0x00000000
	.align		4
        /*000c*/ 	.word	0xfffffffe
	.align		4
        /*0010*/ 	.word	0x00000000
	.align		4
        /*0014*/ 	.word	0xfffffffd
	.align		4
        /*0018*/ 	.word	0x00000000
	.align		4
        /*001c*/ 	.word	0xfffffffc


//--------------------- .nv.rel.action            --------------------------
	.section	.nv.rel.action,"",@"SHT_CUDA_RELOCINFO"
	.align	8
	.sectionentsize	8
        /*0000*/ 	.byte	0x73, 0x00, 0x00, 0x00, 0x00, 0x00, 0x00, 0x00, 0x00, 0x00, 0x00, 0x11, 0x25, 0x00, 0x05, 0x36


//--------------------- .nv.constant4             --------------------------
	.section	.nv.constant4,"a",@progbits
	.align	8
	.align		8
.nv.constant4:
        /*0000*/ 	.dword	_$_str


//--------------------- .nv.constant0.triton_red_fused__to_copy_add_amax_amin_cat_clamp_mul_reciprocal_7 --------------------------
	.section	.nv.constant0.triton_red_fused__to_copy_add_amax_amin_cat_clamp_mul_reciprocal_7,"a",@progbits
	.sectionflags	@""
	.align	4
.nv.constant0.triton_red_fused__to_copy_add_amax_amin_cat_clamp_mul_reciprocal_7:
	.zero		408


//--------------------- .text.triton_red_fused__to_copy_add_amax_amin_cat_clamp_mul_reciprocal_7 --------------------------
	.section	.text.triton_red_fused__to_copy_add_amax_amin_cat_clamp_mul_reciprocal_7,"ax",@progbits
	.sectionflags	@"SHF_BARRIERS=1"
	.sectioninfo	@"SHI_REGISTERS=54"
	.align	128
        .global         triton_red_fused__to_copy_add_amax_amin_cat_clamp_mul_reciprocal_7
        .type           triton_red_fused__to_copy_add_amax_amin_cat_clamp_mul_reciprocal_7,@function
        .size           triton_red_fused__to_copy_add_amax_amin_cat_clamp_mul_reciprocal_7,(.L_x_46 - triton_red_fused__to_copy_add_amax_amin_cat_clamp_mul_reciprocal_7)
        .other          triton_red_fused__to_copy_add_amax_amin_cat_clamp_mul_reciprocal_7,@"STO_CUDA_ENTRY STV_DEFAULT"
triton_red_fused__to_copy_add_amax_amin_cat_clamp_mul_reciprocal_7:
.text.triton_red_fused__to_copy_add_amax_amin_cat_clamp_mul_reciprocal_7:
[----:B------:R-:W-:Y:S02]  /*0000*/  IMAD.MOV.U32 R1, RZ, RZ, c[0x0][0x28] ;  /* 0x00000a00ff017624 */ /* 0x000fe400078e00ff */
[----:B------:R-:W0:Y:S01]  /*0010*/  S2R R2, SR_TID.X ;  /* 0x0000000000027919 */ /* 0x000e220000002100 */
[----:B------:R-:W-:Y:S01]  /*0020*/  IMAD.MOV.U32 R4, RZ, RZ, 0x3000 ;  /* 0x00003000ff047424 */ /* 0x000fe200078e00ff */
[----:B------:R-:W-:Y:S01]  /*0030*/  MOV R21, 0xff800000 ;  /* 0xff80000000157802 */ /* 0x000fe20000000f00 */
[----:B------:R-:W-:Y:S01]  /*0040*/  IMAD.MOV.U32 R36, RZ, RZ, 0x7f800000 ;  /* 0x7f800000ff247424 */ /* 0x000fe200078e00ff */
[----:B------:R-:W1:Y:S01]  /*0050*/  S2R R16, SR_CTAID.X ;  /* 0x0000000000107919 */ /* 0x000e620000002500 */
[----:B------:R-:W-:Y:S01]  /*0060*/  IMAD.MOV.U32 R18, RZ, RZ, RZ ;  /* 0x000000ffff127224 */ /* 0x000fe200078e00ff */
[----:B------:R-:W-:Y:S01]  /*0070*/  MOV R24, 0xff800000 ;  /* 0xff80000000187802 */ /* 0x000fe20000000f00 */
[----:B------:R-:W-:Y:S01]  /*0080*/  IMAD.MOV.U32 R44, RZ, RZ, RZ ;  /* 0x000000ffff2c7224 */ /* 0x000fe200078e00ff */
[----:B------:R-:W-:Y:S01]  /*0090*/  MOV R29, 0x7f800000 ;  /* 0x7f800000001d7802 */ /* 0x000fe20000000f00 */
[----:B------:R-:W-:Y:S01]  /*00a0*/  IMAD.MOV.U32 R22, RZ, RZ, -0x800000 ;  /* 0xff800000ff167424 */ /* 0x000fe200078e00ff */
[----:B------:R-:W-:Y:S01]  /*00b0*/  MOV R32, 0x7f800000 ;  /* 0x7f80000000207802 */ /* 0x000fe20000000f00 */
[----:B------:R-:W-:Y:S01]  /*00c0*/  IMAD.MOV.U32 R23, RZ, RZ, -0x800000 ;  /* 0xff800000ff177424 */ /* 0x000fe200078e00ff */
[----:B------:R-:W-:Y:S01]  /*00d0*/  ULDC.64 UR4, c[0x0][0x118] ;  /* 0x0000460000047ab9 */ /* 0x000fe20000000a00 */
[----:B------:R-:W-:-:S02]  /*00e0*/  IMAD.MOV.U32 R25, RZ, RZ, -0x800000 ;  /* 0xff800000ff197424 */ /* 0x000fc400078e00ff */
[----:B------:R-:W-:Y:S02]  /*00f0*/  IMAD.MOV.U32 R26, RZ, RZ, -0x800000 ;  /* 0xff800000ff1a7424 */ /* 0x000fe400078e00ff */
[----:B------:R-:W-:Y:S02]  /*0100*/  IMAD.MOV.U32 R27, RZ, RZ, -0x800000 ;  /* 0xff800000ff1b7424 */ /* 0x000fe400078e00ff */
[----:B------:R-:W-:Y:S02]  /*0110*/  IMAD.MOV.U32 R28, RZ, RZ, -0x800000 ;  /* 0xff800000ff1c7424 */ /* 0x000fe400078e00ff */
[----:B------:R-:W-:Y:S02]  /*0120*/  IMAD.MOV.U32 R30, RZ, RZ, 0x7f800000 ;  /* 0x7f800000ff1e7424 */ /* 0x000fe400078e00ff */
[----:B------:R-:W-:Y:S01]  /*0130*/  IMAD.MOV.U32 R35, RZ, RZ, 0x7f800000 ;  /* 0x7f800000ff237424 */ /* 0x000fe200078e00ff */
[----:B0-----:R-:W-:Y:S01]  /*0140*/  SHF.R.U32.HI R0, RZ, 0x8, R2 ;  /* 0x00000008ff007819 */ /* 0x001fe20000011602 */
[----:B------:R-:W-:-:S02]  /*0150*/  IMAD.SHL.U32 R2, R2, 0x8, RZ ;  /* 0x0000000802027824 */ /* 0x000fc400078e00ff */
[----:B------:R-:W-:Y:S01]  /*0160*/  IMAD.MOV.U32 R31, RZ, RZ, 0x7f800000 ;  /* 0x7f800000ff1f7424 */ /* 0x000fe200078e00ff */
[----:B------:R-:W-:Y:S01]  /*0170*/  SGXT.U32 R0, R0, 0x1 ;  /* 0x000000010000781a */ /* 0x000fe20000000000 */
[----:B-1----:R-:W-:Y:S01]  /*0180*/  IMAD.SHL.U32 R3, R16, 0x2, RZ ;  /* 0x0000000210037824 */ /* 0x002fe200078e00ff */
[----:B------:R-:W-:Y:S01]  /*0190*/  LOP3.LUT R2, R2, 0x7f8, RZ, 0xc0, !PT ;  /* 0x000007f802027812 */ /* 0x000fe200078ec0ff */
[----:B------:R-:W-:Y:S02]  /*01a0*/  IMAD.MOV.U32 R33, RZ, RZ, 0x7f800000 ;  /* 0x7f800000ff217424 */ /* 0x000fe400078e00ff */
[----:B------:R-:W-:Y:S01]  /*01b0*/  IMAD.MOV.U32 R34, RZ, RZ, 0x7f800000 ;  /* 0x7f800000ff227424 */ /* 0x000fe200078e00ff */
[----:B------:R-:W-:-:S04]  /*01c0*/  LOP3.LUT R3, R0, R3, RZ, 0xfc, !PT ;  /* 0x0000000300037212 */ /* 0x000fc800078efcff */
[C---:B------:R-:W-:Y:S01]  /*01d0*/  ISETP.GE.AND P2, PT, R3.reuse, 0x1010, PT ;  /* 0x000010100300780c */ /* 0x040fe20003f46270 */
[----:B------:R-:W-:-:S05]  /*01e0*/  IMAD R19, R3, R4, -0xc00 ;  /* 0xfffff40003137424 */ /* 0x000fca00078e0204 */
[----:B------:R-:W-:Y:S02]  /*01f0*/  IADD3 R17, R19, 0x4, R2 ;  /* 0x0000000413117810 */ /* 0x000fe40007ffe002 */
.L_x_22:
[----:B------:R-:W-:Y:S01]  /*0200*/  LOP3.LUT R38, R18, R2, RZ, 0xfc, !PT ;  /* 0x0000000212267212 */ /* 0x000fe200078efcff */
[----:B------:R-:W-:Y:S01]  /*0210*/  IMAD.MOV.U32 R41, RZ, RZ, 0x4 ;  /* 0x00000004ff297424 */ /* 0x000fe200078e00ff */
[----:B------:R-:W-:Y:S01]  /*0220*/  CS2R R8, SRZ ;  /* 0x0000000000087805 */ /* 0x000fe2000001ff00 */
[----:B------:R-:W-:Y:S01]  /*0230*/  CS2R R10, SRZ ;  /* 0x00000000000a7805 */ /* 0x000fe2000001ff00 */
[C---:B------:R-:W-:Y:S01]  /*0240*/  ISETP.LT.U32.AND P0, PT, R38.reuse, 0x3c00, PT ;  /* 0x00003c002600780c */ /* 0x040fe20003f01070 */
[----:B------:R-:W-:Y:S01]  /*0250*/  IMAD.IADD R4, R19, 0x1, R38 ;  /* 0x0000000113047824 */ /* 0x000fe200078e0226 */
[----:B------:R-:W-:Y:S02]  /*0260*/  ISETP.GT.U32.AND P1, PT, R38, 0xbff, PT ;  /* 0x00000bff2600780c */ /* 0x000fe40003f24070 */
[----:B------:R-:W-:Y:S01]  /*0270*/  ISETP.LT.U32.AND.EX P0, PT, R44, RZ, !P2, P0 ;  /* 0x000000ff2c00720c */ /* 0x000fe20005701100 */
[----:B------:R-:W-:-:S03]  /*0280*/  IMAD.WIDE R4, R4, R41, c[0x0][0x168] ;  /* 0x00005a0004047625 */ /* 0x000fc600078e0229 */
[----:B------:R-:W-:-:S13]  /*0290*/  ISETP.GT.U32.AND.EX P3, PT, R44, RZ, P0, P1 ;  /* 0x000000ff2c00720c */ /* 0x000fda0000764110 */
[----:B------:R0:W2:Y:S01]  /*02a0*/  @P3 LDG.E.EL.128 R8, [R4.64] ;  /* 0x0000000404083981 */ /* 0x0000a2000c2e1d00 */
[----:B------:R-:W-:Y:S01]  /*02b0*/  IADD3 R40, R17, R18, RZ ;  /* 0x0000001211287210 */ /* 0x000fe20007ffe0ff */
[----:B------:R-:W-:Y:S01]  /*02c0*/  CS2R R12, SRZ ;  /* 0x00000000000c7805 */ /* 0x000fe2000001ff00 */
[----:B------:R-:W-:Y:S01]  /*02d0*/  CS2R R14, SRZ ;  /* 0x00000000000e7805 */ /* 0x000fe2000001ff00 */
[----:B------:R-:W-:Y:S02]  /*02e0*/  ISETP.GE.U32.AND P1, PT, R38, 0xc00, PT ;  /* 0x00000c002600780c */ /* 0x000fe40003f26070 */
[----:B------:R-:W-:Y:S02]  /*02f0*/  IMAD.WIDE R40, R40, R41, c[0x0][0x168] ;  /* 0x00005a0028287625 */ /* 0x000fe400078e0229 */
[----:B------:R-:W-:-:S03]  /*0300*/  ISETP.GE.U32.AND.EX P1, PT, R44, RZ, PT, P1 ;  /* 0x000000ff2c00720c */ /* 0x000fc60003f26110 */
[----:B------:R1:W3:Y:S01]  /*0310*/  @P3 LDG.E.EL.128 R12, [R40.64] ;  /* 0x00000004280c3981 */ /* 0x0002e2000c2e1d00 */
[C---:B------:R-:W-:Y:S01]  /*0320*/  ISETP.LT.AND P4, PT, R3.reuse, 0x1010, !P1 ;  /* 0x000010100300780c */ /* 0x040fe20004f81270 */
[----:B------:R-:W-:Y:S02]  /*0330*/  IMAD.MOV.U32 R39, RZ, RZ, 0x2 ;  /* 0x00000002ff277424 */ /* 0x000fe400078e00ff */
[----:B------:R-:W-:Y:S01]  /*0340*/  IMAD R38, R3, 0xc00, R38 ;  /* 0x00000c0003267824 */ /* 0x000fe200078e0226 */
[----:B0-----:R-:W-:Y:S01]  /*0350*/  CS2R R4, SRZ ;  /* 0x0000000000047805 */ /* 0x001fe2000001ff00 */
[----:B------:R-:W-:Y:S02]  /*0360*/  CS2R R6, SRZ ;  /* 0x0000000000067805 */ /* 0x000fe4000001ff00 */
[----:B------:R-:W-:-:S06]  /*0370*/  IMAD.WIDE R38, R38, R39, c[0x0][0x160] ;  /* 0x0000580026267625 */ /* 0x000fcc00078e0227 */
[----:B------:R0:W5:Y:S01]  /*0380*/  @P4 LDG.E.EL.128 R4, [R38.64] ;  /* 0x0000000426044981 */ /* 0x000162000c2e1d00 */
[----:B------:R-:W-:Y:S01]  /*0390*/  BSSY B0, `(.L_x_0) ;  /* 0x0000035000007945 */ /* 0x000fe20003800000 */
[----:B--2---:R-:W-:-:S04]  /*03a0*/  FMUL R37, R8, R8 ;  /* 0x0000000808257220 */ /* 0x004fc80000400000 */
[----:B------:R-:W-:-:S04]  /*03b0*/  FMUL R37, R37, R8 ;  /* 0x0000000825257220 */ /* 0x000fc80000400000 */
[----:B------:R-:W-:-:S04]  /*03c0*/  FFMA R37, R37, 0.044714998453855514526, R8 ;  /* 0x3d37271325257823 */ /* 0x000fc80000000008 */
[----:B-1----:R-:W-:-:S04]  /*03d0*/  FMUL R41, R37, 0.79788458347320556641 ;  /* 0x3f4c422a25297820 */ /* 0x002fc80000400000 */
[----:B------:R-:W-:-:S05]  /*03e0*/  FADD.FTZ R42, |R41|, -RZ ;  /* 0x800000ff292a7221 */ /* 0x000fca0000010200 */
[----:B------:R-:W-:-:S13]  /*03f0*/  FSETP.GE.AND P4, PT, R42, 0.60000002384185791016, PT ;  /* 0x3f19999a2a00780b */ /* 0x000fda0003f86000 */
[----:B------:R-:W-:-:S06]  /*0400*/  @P4 FMUL R20, R42, 2.8853900432586669922 ;  /* 0x4038aa3b2a144820 */ /* 0x000fcc0000400000 */
[----:B------:R-:W1:Y:S01]  /*0410*/  @P4 MUFU.EX2 R20, R20 ;  /* 0x0000001400144308 */ /* 0x000e620000000800 */
[----:B------:R-:W-:Y:S01]  /*0420*/  @!P4 IMAD.MOV.U32 R0, RZ, RZ, 0x3c80f082 ;  /* 0x3c80f082ff00c424 */ /* 0x000fe200078e00ff */
[----:B------:R-:W-:Y:S01]  /*0430*/  @!P4 FMUL R37, R41, R41 ;  /* 0x000000292925c220 */ /* 0x000fe20000400000 */
[----:B-1----:R-:W-:-:S06]  /*0440*/  @P4 FADD R40, R20, 1 ;  /* 0x3f80000014284421 */ /* 0x002fcc0000000000 */
[----:B------:R-:W1:Y:S01]  /*0450*/  @P4 MUFU.RCP R40, R40 ;  /* 0x0000002800284308 */ /* 0x000e620000001000 */
[----:B------:R-:W-:Y:S01]  /*0460*/  @!P4 FFMA.FTZ R0, R37, R0, -0.052303962409496307373 ;  /* 0xbd563cae2500c423 */ /* 0x000fe20000010000 */
[----:B0-----:R-:W-:-:S03]  /*0470*/  @P4 IMAD.MOV.U32 R39, RZ, RZ, 0x3f800000 ;  /* 0x3f800000ff274424 */ /* 0x001fc600078e00ff */
[----:B------:R-:W-:Y:S01]  /*0480*/  @!P4 FFMA.FTZ R0, R37, R0, 0.1331529766321182251 ;  /* 0x3e0859412500c423 */ /* 0x000fe20000010000 */
[----:B------:R-:W-:-:S03]  /*0490*/  @P4 FSETP.GE.AND P3, PT, R42, 9.010913848876953125, PT ;  /* 0x41102cb42a00480b */ /* 0x000fc60003f66000 */
[----:B------:R-:W-:Y:S01]  /*04a0*/  @!P4 FFMA.FTZ R0, R37, R0, -0.33332768082618713379 ;  /* 0xbeaaa9ed2500c423 */ /* 0x000fe20000010000 */
[----:B-1----:R-:W-:-:S03]  /*04b0*/  @P4 FFMA.FTZ R38, R40, -2, R39 ;  /* 0xc000000028264823 */ /* 0x002fc60000010027 */
[----:B------:R-:W-:Y:S02]  /*04c0*/  @!P4 FFMA.FTZ R0, R37, R0, RZ ;  /* 0x000000002500c223 */ /* 0x000fe400000100ff */
[----:B------:R-:W-:-:S04]  /*04d0*/  @P4 FSEL R38, R38, 1, !P3 ;  /* 0x3f80000026264808 */ /* 0x000fc80005800000 */
[--C-:B------:R-:W-:Y:S01]  /*04e0*/  @P4 LOP3.LUT R20, R38, 0x80000000, R41.reuse, 0xf8, !PT ;  /* 0x8000000026144812 */ /* 0x100fe200078ef829 */
[----:B------:R-:W-:Y:S01]  /*04f0*/  @!P4 FFMA.FTZ R20, R41, R0, R41 ;  /* 0x000000002914c223 */ /* 0x000fe20000010029 */
[----:B------:R-:W-:-:S04]  /*0500*/  FMUL R0, R9, R9 ;  /* 0x0000000909007220 */ /* 0x000fc80000400000 */
[----:B------:R-:W-:-:S04]  /*0510*/  FMUL R0, R0, R9 ;  /* 0x0000000900007220 */ /* 0x000fc80000400000 */
[----:B------:R-:W-:-:S04]  /*0520*/  FFMA R0, R0, 0.044714998453855514526, R9 ;  /* 0x3d37271300007823 */ /* 0x000fc80000000009 */
[----:B------:R-:W-:-:S04]  /*0530*/  FMUL R37, R0, 0.79788458347320556641 ;  /* 0x3f4c422a00257820 */ /* 0x000fc80000400000 */
[----:B------:R-:W-:-:S05]  /*0540*/  FADD.FTZ R40, |R37|, -RZ ;  /* 0x800000ff25287221 */ /* 0x000fca0000010200 */
[----:B------:R-:W-:Y:S01]  /*0550*/  FSETP.GE.AND P3, PT, R40, 0.60000002384185791016, PT ;  /* 0x3f19999a2800780b */ /* 0x000fe20003f66000 */
[----:B------:R-:W-:Y:S01]  /*0560*/  FMUL R39, R10, R10 ;  /* 0x0000000a0a277220 */ /* 0x000fe20000400000 */
[----:B------:R-:W-:-:S03]  /*0570*/  FMUL R0, R11, R11 ;  /* 0x0000000b0b007220 */ /* 0x000fc60000400000 */
[----:B------:R-:W-:Y:S01]  /*0580*/  FMUL R39, R39, R10 ;  /* 0x0000000a27277220 */ /* 0x000fe20000400000 */
[----:B---3--:R-:W-:Y:S01]  /*0590*/  FMUL R41, R12, R12 ;  /* 0x0000000c0c297220 */ /* 0x008fe20000400000 */
[----:B------:R-:W-:Y:S02]  /*05a0*/  FMUL R42, R0, R11 ;  /* 0x0000000b002a7220 */ /* 0x000fe40000400000 */
[----:B------:R-:W-:-:S04]  /*05b0*/  FFMA R43, R39, 0.044714998453855514526, R10 ;  /* 0x3d372713272b7823 */ /* 0x000fc8000000000a */
[----:B------:R-:W-:Y:S05]  /*05c0*/  @!P3 BRA `(.L_x_1) ;  /* 0x000000a00000b947 */ /* 0x000fea0003800000 */
[C---:B------:R-:W-:Y:S01]  /*05d0*/  FMUL R0, R40.reuse, 2.8853900432586669922 ;  /* 0x4038aa3b28007820 */ /* 0x040fe20000400000 */
[----:B------:R-:W-:Y:S01]  /*05e0*/  IMAD.MOV.U32 R39, RZ, RZ, 0x3f800000 ;  /* 0x3f800000ff277424 */ /* 0x000fe200078e00ff */
[----:B------:R-:W-:-:S04]  /*05f0*/  FSETP.GE.AND P3, PT, R40, 9.010913848876953125, PT ;  /* 0x41102cb42800780b */ /* 0x000fc80003f66000 */
[----:B------:R-:W0:Y:S02]  /*0600*/  MUFU.EX2 R0, R0 ;  /* 0x0000000000007308 */ /* 0x000e240000000800 */
[----:B0-----:R-:W-:-:S06]  /*0610*/  FADD R38, R0, 1 ;  /* 0x3f80000000267421 */ /* 0x001fcc0000000000 */
[----:B------:R-:W0:Y:S02]  /*0620*/  MUFU.RCP R38, R38 ;  /* 0x0000002600267308 */ /* 0x000e240000001000 */
[----:B0-----:R-:W-:-:S05]  /*0630*/  FFMA.FTZ R39, R38, -2, R39 ;  /* 0xc000000026277823 */ /* 0x001fca0000010027 */
[----:B------:R-:W-:-:S04]  /*0640*/  FSEL R40, R39, 1, !P3 ;  /* 0x3f80000027287808 */ /* 0x000fc80005800000 */
[----:B------:R-:W-:Y:S01]  /*0650*/  LOP3.LUT R37, R40, 0x80000000, R37, 0xf8, !PT ;  /* 0x8000000028257812 */ /* 0x000fe200078ef825 */
[----:B------:R-:W-:Y:S05]  /*0660*/  BRA `(.L_x_2) ;  /* 0x0000007000007947 */ /* 0x000fea0003800000 */
.L_x_1:
[----:B------:R-:W-:Y:S01]  /*0670*/  MOV R0, 0x3c80f082 ;  /* 0x3c80f08200007802 */ /* 0x000fe20000000f00 */
[----:B------:R-:W-:-:S04]  /*0680*/  FMUL R39, R37, R37 ;  /* 0x0000002525277220 */ /* 0x000fc80000400000 */
[----:B------:R-:W-:-:S04]  /*0690*/  FFMA.FTZ R0, R39, R0, -0.052303962409496307373 ;  /* 0xbd563cae27007423 */ /* 0x000fc80000010000 */
[----:B------:R-:W-:-:S04]  /*06a0*/  FFMA.FTZ R0, R39, R0, 0.1331529766321182251 ;  /* 0x3e08594127007423 */ /* 0x000fc80000010000 */
[----:B------:R-:W-:-:S04]  /*06b0*/  FFMA.FTZ R0, R39, R0, -0.33332768082618713379 ;  /* 0xbeaaa9ed27007423 */ /* 0x000fc80000010000 */
[----:B------:R-:W-:-:S04]  /*06c0*/  FFMA.FTZ R0, R39, R0, RZ ;  /* 0x0000000027007223 */ /* 0x000fc800000100ff */
[----:B------:R-:W-:Y:S02]  /*06d0*/  FFMA.FTZ R37, R37, R0, R37 ;  /* 0x0000000025257223 */ /* 0x000fe40000010025 */
.L_x_2:
[----:B------:R-:W-:Y:S05]  /*06e0*/  BSYNC B0 ;  /* 0x0000000000007941 */ /* 0x000fea0003800000 */
.L_x_0:
[----:B------:R-:W-:Y:S01]  /*06f0*/  FMUL R43, R43, 0.79788458347320556641 ;  /* 0x3f4c422a2b2b7820 */ /* 0x000fe20000400000 */
[----:B------:R-:W-:Y:S01]  /*0700*/  BSSY B0, `(.L_x_3) ;  /* 0x0000018000007945 */ /* 0x000fe20003800000 */
[----:B------:R-:W-:Y:S01]  /*0710*/  FMUL R41, R41, R12 ;  /* 0x0000000c29297220 */ /* 0x000fe20000400000 */
[----:B------:R-:W-:Y:S01]  /*0720*/  FFMA R42, R42, 0.044714998453855514526, R11 ;  /* 0x3d3727132a2a7823 */ /* 0x000fe2000000000b */
[----:B------:R-:W-:Y:S01]  /*0730*/  FADD.FTZ R45, |R43|, -RZ ;  /* 0x800000ff2b2d7221 */ /* 0x000fe20000010200 */
[----:B------:R-:W-:-:S04]  /*0740*/  FMUL R40, R13, R13 ;  /* 0x0000000d0d287220 */ /* 0x000fc80000400000 */
[----:B------:R-:W-:-:S13]  /*0750*/  FSETP.GE.AND P3, PT, R45, 0.60000002384185791016, PT ;  /* 0x3f19999a2d00780b */ /* 0x000fda0003f66000 */
        /* <DEDUP_REMOVED lines=11> */
.L_x_4:
[----:B------:R-:W-:Y:S01]  /*0810*/  IMAD.MOV.U32 R0, RZ, RZ, 0x3c80f082 ;  /* 0x3c80f082ff007424 */ /* 0x000fe200078e00ff */
[----:B------:R-:W-:-:S04]  /*0820*/  FMUL R39, R43, R43 ;  /* 0x0000002b2b277220 */ /* 0x000fc80000400000 */
[----:B------:R-:W-:-:S04]  /*0830*/  FFMA.FTZ R0, R39, R0, -0.052303962409496307373 ;  /* 0xbd563cae27007423 */ /* 0x000fc80000010000 */
[----:B------:R-:W-:-:S04]  /*0840*/  FFMA.FTZ R0, R39, R0, 0.1331529766321182251 ;  /* 0x3e08594127007423 */ /* 0x000fc80000010000 */
[----:B------:R-:W-:-:S04]  /*0850*/  FFMA.FTZ R0, R39, R0, -0.33332768082618713379 ;  /* 0xbeaaa9ed27007423 */ /* 0x000fc80000010000 */
[----:B------:R-:W-:-:S04]  /*0860*/  FFMA.FTZ R0, R39, R0, RZ ;  /* 0x0000000027007223 */ /* 0x000fc800000100ff */
[----:B------:R-:W-:Y:S02]  /*0870*/  FFMA.FTZ R39, R43, R0, R43 ;  /* 0x000000002b277223 */ /* 0x000fe4000001002b */
.L_x_5:
[----:B------:R-:W-:Y:S05]  /*0880*/  BSYNC B0 ;  /* 0x0000000000007941 */ /* 0x000fea0003800000 */
.L_x_3:
        /* <DEDUP_REMOVED lines=18> */
.L_x_7:
[----:B------:R-:W-:Y:S01]  /*09b0*/  IMAD.MOV.U32 R0, RZ, RZ, 0x3c80f082 ;  /* 0x3c80f082ff007424 */ /* 0x000fe200078e00ff */
[----:B------:R-:W-:-:S04]  /*09c0*/  FMUL R41, R47, R47 ;  /* 0x0000002f2f297220 */ /* 0x000fc80000400000 */
[----:B------:R-:W-:-:S04]  /*09d0*/  FFMA.FTZ R0, R41, R0, -0.052303962409496307373 ;  /* 0xbd563cae29007423 */ /* 0x000fc80000010000 */
[----:B------:R-:W-:-:S04]  /*09e0*/  FFMA.FTZ R0, R41, R0, 0.1331529766321182251 ;  /* 0x3e08594129007423 */ /* 0x000fc80000010000 */
[----:B------:R-:W-:-:S04]  /*09f0*/  FFMA.FTZ R0, R41, R0, -0.33332768082618713379 ;  /* 0xbeaaa9ed29007423 */ /* 0x000fc80000010000 */
[----:B------:R-:W-:-:S04]  /*0a00*/  FFMA.FTZ R0, R41, R0, RZ ;  /* 0x0000000029007223 */ /* 0x000fc800000100ff */
[----:B------:R-:W-:Y:S02]  /*0a10*/  FFMA.FTZ R38, R47, R0, R47 ;  /* 0x000000002f267223 */ /* 0x000fe4000001002f */
.L_x_8:
[----:B------:R-:W-:Y:S05]  /*0a20*/  BSYNC B0 ;  /* 0x0000000000007941 */ /* 0x000fea0003800000 */
.L_x_6:
        /* <DEDUP_REMOVED lines=9> */
[----:B------:R-:W-:Y:S02]  /*0ac0*/  MOV R43, 0x3f800000 ;  /* 0x3f800000002b7802 */ /* 0x000fe40000000f00 */
[----:B------:R-:W-:-:S03]  /*0ad0*/  FSETP.GE.AND P3, PT, R48, 9.010913848876953125, PT ;  /* 0x41102cb43000780b */ /* 0x000fc60003f66000 */
[----:B------:R-:W0:Y:S02]  /*0ae0*/  MUFU.EX2 R0, R0 ;  /* 0x0000000000007308 */ /* 0x000e240000000800 */
[----:B0-----:R-:W-:-:S06]  /*0af0*/  FADD R42, R0, 1 ;  /* 0x3f800000002a7421 */ /* 0x001fcc0000000000 */
[----:B------:R-:W0:Y:S02]  /*0b00*/  MUFU.RCP R42, R42 ;  /* 0x0000002a002a7308 */ /* 0x000e240000001000 */
[----:B0-----:R-:W-:-:S05]  /*0b10*/  FFMA.FTZ R40, R42, -2, R43 ;  /* 0xc00000002a287823 */ /* 0x001fca000001002b */
[----:B------:R-:W-:-:S04]  /*0b20*/  FSEL R40, R40, 1, !P3 ;  /* 0x3f80000028287808 */ /* 0x000fc80005800000 */
[----:B------:R-:W-:Y:S01]  /*0b30*/  LOP3.LUT R40, R40, 0x80000000, R47, 0xf8, !PT ;  /* 0x8000000028287812 */ /* 0x000fe200078ef82f */
[----:B------:R-:W-:Y:S05]  /*0b40*/  BRA `(.L_x_11) ;  /* 0x0000007000007947 */ /* 0x000fea0003800000 */
.L_x_10:
[----:B------:R-:W-:Y:S01]  /*0b50*/  IMAD.MOV.U32 R0, RZ, RZ, 0x3c80f082 ;  /* 0x3c80f082ff007424 */ /* 0x000fe200078e00ff */
[----:B------:R-:W-:-:S04]  /*0b60*/  FMUL R43, R47, R47 ;  /* 0x0000002f2f2b7220 */ /* 0x000fc80000400000 */
[----:B------:R-:W-:-:S04]  /*0b70*/  FFMA.FTZ R0, R43, R0, -0.052303962409496307373 ;  /* 0xbd563cae2b007423 */ /* 0x000fc80000010000 */
[----:B------:R-:W-:-:S04]  /*0b80*/  FFMA.FTZ R0, R43, R0, 0.1331529766321182251 ;  /* 0x3e0859412b007423 */ /* 0x000fc80000010000 */
[----:B------:R-:W-:-:S04]  /*0b90*/  FFMA.FTZ R0, R43, R0, -0.33332768082618713379 ;  /* 0xbeaaa9ed2b007423 */ /* 0x000fc80000010000 */
[----:B------:R-:W-:-:S04]  /*0ba0*/  FFMA.FTZ R0, R43, R0, RZ ;  /* 0x000000002b007223 */ /* 0x000fc800000100ff */
[----:B------:R-:W-:Y:S02]  /*0bb0*/  FFMA.FTZ R40, R47, R0, R47 ;  /* 0x000000002f287223 */ /* 0x000fe4000001002f */
.L_x_11:
[----:B------:R-:W-:Y:S05]  /*0bc0*/  BSYNC B0 ;  /* 0x0000000000007941 */ /* 0x000fea0003800000 */
.L_x_9:
[----:B------:R-:W-:Y:S01]  /*0bd0*/  FMUL R45, R45, 0.79788458347320556641 ;  /* 0x3f4c422a2d2d7820 */ /* 0x000fe20000400000 */
[----:B------:R-:W-:Y:S01]  /*0be0*/  BSSY B0, `(.L_x_12) ;  /* 0x0000017000007945 */ /* 0x000fe20003800000 */
[----:B------:R-:W-:Y:S01]  /*0bf0*/  FMUL R46, R46, R15 ;  /* 0x0000000f2e2e7220 */ /* 0x000fe20000400000 */
[----:B------:R-:W-:Y:S01]  /*0c00*/  FFMA R43, R41, 0.044714998453855514526, R14 ;  /* 0x3d372713292b7823 */ /* 0x000fe2000000000e */
[----:B------:R-:W-:-:S05]  /*0c10*/  FADD.FTZ R47, |R45|, -RZ ;  /* 0x800000ff2d2f7221 */ /* 0x000fca0000010200 */
        /* <DEDUP_REMOVED lines=12> */
.L_x_13:
[----:B------:R-:W-:Y:S01]  /*0ce0*/  IMAD.MOV.U32 R0, RZ, RZ, 0x3c80f082 ;  /* 0x3c80f082ff007424 */ /* 0x000fe200078e00ff */
[----:B------:R-:W-:-:S04]  /*0cf0*/  FMUL R41, R45, R45 ;  /* 0x0000002d2d297220 */ /* 0x000fc80000400000 */
[----:B------:R-:W-:-:S04]  /*0d00*/  FFMA.FTZ R0, R41, R0, -0.052303962409496307373 ;  /* 0xbd563cae29007423 */ /* 0x000fc80000010000 */
[----:B------:R-:W-:-:S04]  /*0d10*/  FFMA.FTZ R0, R41, R0, 0.1331529766321182251 ;  /* 0x3e08594129007423 */ /* 0x000fc80000010000 */
[----:B------:R-:W-:-:S04]  /*0d20*/  FFMA.FTZ R0, R41, R0, -0.33332768082618713379 ;  /* 0xbeaaa9ed29007423 */ /* 0x000fc80000010000 */
[----:B------:R-:W-:-:S04]  /*0d30*/  FFMA.FTZ R0, R41, R0, RZ ;  /* 0x0000000029007223 */ /* 0x000fc800000100ff */
[----:B------:R-:W-:Y:S02]  /*0d40*/  FFMA.FTZ R41, R45, R0, R45 ;  /* 0x000000002d297223 */ /* 0x000fe4000001002d */
.L_x_14:
[----:B------:R-:W-:Y:S05]  /*0d50*/  BSYNC B0 ;  /* 0x0000000000007941 */ /* 0x000fea0003800000 */
.L_x_12:
[----:B------:R-:W-:Y:S01]  /*0d60*/  FMUL R45, R43, 0.79788458347320556641 ;  /* 0x3f4c422a2b2d7820 */ /* 0x000fe20000400000 */
[----:B------:R-:W-:Y:S01]  /*0d70*/  BSSY B0, `(.L_x_15) ;  /* 0x0000016000007945 */ /* 0x000fe20003800000 */
[----:B------:R-:W-:Y:S02]  /*0d80*/  FFMA R46, R46, 0.044714998453855514526, R15 ;  /* 0x3d3727132e2e7823 */ /* 0x000fe4000000000f */
        /* <DEDUP_REMOVED lines=13> */
.L_x_16:
[----:B------:R-:W-:Y:S01]  /*0e60*/  MOV R0, 0x3c80f082 ;  /* 0x3c80f08200007802 */ /* 0x000fe20000000f00 */
[----:B------:R-:W-:-:S04]  /*0e70*/  FMUL R43, R45, R45 ;  /* 0x0000002d2d2b7220 */ /* 0x000fc80000400000 */
[----:B------:R-:W-:-:S04]  /*0e80*/  FFMA.FTZ R0, R43, R0, -0.052303962409496307373 ;  /* 0xbd563cae2b007423 */ /* 0x000fc80000010000 */
[----:B------:R-:W-:-:S04]  /*0e90*/  FFMA.FTZ R0, R43, R0, 0.1331529766321182251 ;  /* 0x3e0859412b007423 */ /* 0x000fc80000010000 */
[----:B------:R-:W-:-:S04]  /*0ea0*/  FFMA.FTZ R0, R43, R0, -0.33332768082618713379 ;  /* 0xbeaaa9ed2b007423 */ /* 0x000fc80000010000 */
[----:B------:R-:W-:-:S04]  /*0eb0*/  FFMA.FTZ R0, R43, R0, RZ ;  /* 0x000000002b007223 */ /* 0x000fc800000100ff */
[----:B------:R-:W-:Y:S02]  /*0ec0*/  FFMA.FTZ R42, R45, R0, R45 ;  /* 0x000000002d2a7223 */ /* 0x000fe4000001002d */
.L_x_17:
[----:B------:R-:W-:Y:S05]  /*0ed0*/  BSYNC B0 ;  /* 0x0000000000007941 */ /* 0x000fea0003800000 */
.L_x_15:
[----:B------:R-:W-:Y:S01]  /*0ee0*/  FMUL R43, R46, 0.79788458347320556641 ;  /* 0x3f4c422a2e2b7820 */ /* 0x000fe20000400000 */
[----:B------:R-:W-:Y:S01]  /*0ef0*/  BSSY B0, `(.L_x_18) ;  /* 0x000001d000007945 */ /* 0x000fe20003800000 */
[----:B------:R-:W-:Y:S01]  /*0f00*/  FMUL R8, R8, 0.5 ;  /* 0x3f00000008087820 */ /* 0x000fe20000400000 */
[----:B------:R-:W-:Y:S01]  /*0f10*/  FMUL R9, R9, 0.5 ;  /* 0x3f00000009097820 */ /* 0x000fe20000400000 */
[----:B------:R-:W-:Y:S01]  /*0f20*/  FADD.FTZ R47, |R43|, -RZ ;  /* 0x800000ff2b2f7221 */ /* 0x000fe20000010200 */
[----:B------:R-:W-:Y:S01]  /*0f30*/  FMUL R10, R10, 0.5 ;  /* 0x3f0000000a0a7820 */ /* 0x000fe20000400000 */
[----:B------:R-:W-:Y:S01]  /*0f40*/  FMUL R11, R11, 0.5 ;  /* 0x3f0000000b0b7820 */ /* 0x000fe20000400000 */
[----:B------:R-:W-:Y:S01]  /*0f50*/  FMUL R12, R12, 0.5 ;  /* 0x3f0000000c0c7820 */ /* 0x000fe20000400000 */
[----:B------:R-:W-:Y:S01]  /*0f60*/  FMUL R13, R13, 0.5 ;  /* 0x3f0000000d0d7820 */ /* 0x000fe20000400000 */
[----:B------:R-:W-:Y:S01]  /*0f70*/  FSETP.GE.AND P3, PT, R47, 0.60000002384185791016, PT ;  /* 0x3f19999a2f00780b */ /* 0x000fe20003f66000 */
[----:B------:R-:W-:Y:S01]  /*0f80*/  FMUL R14, R14, 0.5 ;  /* 0x3f0000000e0e7820 */ /* 0x000fe20000400000 */
[----:B------:R-:W-:-:S11]  /*0f90*/  FMUL R15, R15, 0.5 ;  /* 0x3f0000000f0f7820 */ /* 0x000fd60000400000 */
        /* <DEDUP_REMOVED lines=11> */
.L_x_19:
[----:B------:R-:W-:Y:S01]  /*1050*/  IMAD.MOV.U32 R0, RZ, RZ, 0x3c80f082 ;  /* 0x3c80f082ff007424 */ /* 0x000fe200078e00ff */
[----:B------:R-:W-:-:S04]  /*1060*/  FMUL R45, R43, R43 ;  /* 0x0000002b2b2d7220 */ /* 0x000fc80000400000 */
[----:B------:R-:W-:-:S04]  /*1070*/  FFMA.FTZ R0, R45, R0, -0.052303962409496307373 ;  /* 0xbd563cae2d007423 */ /* 0x000fc80000010000 */
[----:B------:R-:W-:-:S04]  /*1080*/  FFMA.FTZ R0, R45, R0, 0.1331529766321182251 ;  /* 0x3e0859412d007423 */ /* 0x000fc80000010000 */
[----:B------:R-:W-:-:S04]  /*1090*/  FFMA.FTZ R0, R45, R0, -0.33332768082618713379 ;  /* 0xbeaaa9ed2d007423 */ /* 0x000fc80000010000 */
[----:B------:R-:W-:-:S04]  /*10a0*/  FFMA.FTZ R0, R45, R0, RZ ;  /* 0x000000002d007223 */ /* 0x000fc800000100ff */
[----:B------:R-:W-:Y:S02]  /*10b0*/  FFMA.FTZ R45, R0, R43, R43 ;  /* 0x0000002b002d7223 */ /* 0x000fe4000001002b */
.L_x_20:
[----:B------:R-:W-:Y:S05]  /*10c0*/  BSYNC B0 ;  /* 0x0000000000007941 */ /* 0x000fea0003800000 */
.L_x_18:
[----:B------:R-:W-:Y:S01]  /*10d0*/  FADD R47, R39, 1 ;  /* 0x3f800000272f7421 */ /* 0x000fe20000000000 */
[----:B------:R-:W-:Y:S01]  /*10e0*/  FADD R51, R42, 1 ;  /* 0x3f8000002a337421 */ /* 0x000fe20000000000 */
[----:B------:R-:W-:Y:S01]  /*10f0*/  FADD R49, R40, 1 ;  /* 0x3f80000028317421 */ /* 0x000fe20000000000 */
[----:B-----5:R-:W-:Y:S01]  /*1100*/  IMAD.U32 R43, R5, 0x10000, RZ ;  /* 0x00010000052b7824 */ /* 0x020fe200078e00ff */
[C---:B------:R-:W-:Y:S01]  /*1110*/  PRMT R39, R6.reuse, 0x7632, R39 ;  /* 0x0000763206277816 */ /* 0x040fe20000000027 */
[----:B------:R-:W-:Y:S01]  /*1120*/  @P1 FMUL R43, R47, R10 ;  /* 0x0000000a2f2b1220 */ /* 0x000fe20000400000 */
[----:B------:R-:W-:Y:S01]  /*1130*/  SHF.L.U32 R46, R7, 0x10, RZ ;  /* 0x00000010072e7819 */ /* 0x000fe200000006ff */
[----:B------:R-:W-:Y:S01]  /*1140*/  IMAD.U32 R6, R6, 0x10000, RZ ;  /* 0x0001000006067824 */ /* 0x000fe200078e00ff */
[----:B------:R-:W-:Y:S01]  /*1150*/  PRMT R0, R5, 0x7632, R0 ;  /* 0x0000763205007816 */ /* 0x000fe20000000000 */
[----:B------:R-:W-:Y:S01]  /*1160*/  @P1 FMUL R46, R51, R14 ;  /* 0x0000000e332e1220 */ /* 0x000fe20000400000 */
[----:B------:R-:W-:Y:S01]  /*1170*/  FADD R47, R20, 1 ;  /* 0x3f800000142f7421 */ /* 0x000fe20000000000 */
[----:B------:R-:W-:Y:S01]  /*1180*/  @P1 FMUL R6, R49, R12 ;  /* 0x0000000c31061220 */ /* 0x000fe20000400000 */
[----:B------:R-:W-:Y:S01]  /*1190*/  PRMT R10, R7, 0x7632, R10 ;  /* 0x00007632070a7816 */ /* 0x000fe2000000000a */
[----:B------:R-:W-:Y:S01]  /*11a0*/  FADD R38, R38, 1 ;  /* 0x3f80000026267421 */ /* 0x000fe20000000000 */
[C---:B------:R-:W-:Y:S01]  /*11b0*/  PRMT R7, R4.reuse, 0x7632, R7 ;  /* 0x0000763204077816 */ /* 0x040fe20000000007 */
[----:B------:R-:W-:Y:S01]  /*11c0*/  IMAD.U32 R5, R4, 0x10000, RZ ;  /* 0x0001000004057824 */ /* 0x000fe200078e00ff */
[----:B------:R-:W-:Y:S01]  /*11d0*/  @P1 FMUL R5, R47, R8 ;  /* 0x000000082f051220 */ /* 0x000fe20000400000 */
[----:B------:R-:W-:Y:S01]  /*11e0*/  IMAD.U32 R0, R0, 0x10000, RZ ;  /* 0x0001000000007824 */ /* 0x000fe200078e00ff */
[----:B------:R-:W-:Y:S01]  /*11f0*/  FADD R4, R37, 1 ;  /* 0x3f80000025047421 */ /* 0x000fe20000000000 */
[----:B------:R-:W-:Y:S01]  /*1200*/  FSETP.GEU.AND P4, PT, R29, R46, PT ;  /* 0x0000002e1d00720b */ /* 0x000fe20003f8e000 */
[----:B------:R-:W-:Y:S01]  /*1210*/  @P1 FMUL R0, R38, R11 ;  /* 0x0000000b26001220 */ /* 0x000fe20000400000 */
[----:B------:R-:W-:Y:S01]  /*1220*/  FSETP.GEU.AND P5, PT, R35, R6, PT ;  /* 0x000000062300720b */ /* 0x000fe20003fae000 */
[----:B------:R-:W-:Y:S01]  /*1230*/  IMAD.U32 R11, R10, 0x10000, RZ ;  /* 0x000100000a0b7824 */ /* 0x000fe200078e00ff */
[----:B------:R-:W-:Y:S01]  /*1240*/  SHF.L.U32 R10, R7, 0x10, RZ ;  /* 0x00000010070a7819 */ /* 0x000fe200000006ff */
[----:B------:R-:W-:Y:S01]  /*1250*/  @P1 FMUL R10, R4, R9 ;  /* 0x00000009040a1220 */ /* 0x000fe20000400000 */
[----:B------:R-:W-:Y:S01]  /*1260*/  FSEL R14, R29, R46, !P4 ;  /* 0x0000002e1d0e7208 */ /* 0x000fe20006000000 */
[----:B------:R-:W-:Y:S01]  /*1270*/  FADD R8, R41, 1 ;  /* 0x3f80000029087421 */ /* 0x000fe20000000000 */
[----:B------:R-:W-:Y:S01]  /*1280*/  FADD R12, R45, 1 ;  /* 0x3f8000002d0c7421 */ /* 0x000fe20000000000 */
[----:B------:R-:W-:Y:S01]  /*1290*/  FSETP.GEU.AND P4, PT, R34, R5, PT ;  /* 0x000000052200720b */ /* 0x000fe20003f8e000 */
[----:B------:R-:W-:Y:S01]  /*12a0*/  IMAD.U32 R39, R39, 0x10000, RZ ;  /* 0x0001000027277824 */ /* 0x000fe200078e00ff */
[----:B------:R-:W-:Y:S01]  /*12b0*/  FSEL R4, R35, R6, !P5 ;  /* 0x0000000623047208 */ /* 0x000fe20006800000 */
[----:B------:R-:W-:Y:S01]  /*12c0*/  @P1 FMUL R39, R8, R13 ;  /* 0x0000000d08271220 */ /* 0x000fe20000400000 */
[----:B------:R-:W-:Y:S01]  /*12d0*/  FSETP.GEU.AND P6, PT, R32, R43, PT ;  /* 0x0000002b2000720b */ /* 0x000fe20003fce000 */
[----:B------:R-:W-:Y:S01]  /*12e0*/  @P1 FMUL R11, R12, R15 ;  /* 0x0000000f0c0b1220 */ /* 0x000fe20000400000 */
[----:B------:R-:W-:-:S02]  /*12f0*/  FSETP.GT.AND P5, PT, R22, R46, PT ;  /* 0x0000002e1600720b */ /* 0x000fc40003fa4000 */
[----:B------:R-:W-:Y:S02]  /*1300*/  FSEL R7, R34, R5, !P4 ;  /* 0x0000000522077208 */ /* 0x000fe40006000000 */
[C---:B------:R-:W-:Y:S02]  /*1310*/  FSETP.NAN.AND P1, PT, R32.reuse, R32, PT ;  /* 0x000000202000720b */ /* 0x040fe40003f28000 */
[----:B------:R-:W-:Y:S02]  /*1320*/  FSEL R9, R32, R43, !P6 ;  /* 0x0000002b20097208 */ /* 0x000fe40007000000 */
[C---:B------:R-:W-:Y:S02]  /*1330*/  FSETP.NAN.AND P4, PT, R22.reuse, R22, PT ;  /* 0x000000161600720b */ /* 0x040fe40003f88000 */
[----:B------:R-:W-:Y:S02]  /*1340*/  FSEL R13, R22, R46, P5 ;  /* 0x0000002e160d7208 */ /* 0x000fe40002800000 */
[----:B------:R-:W-:-:S02]  /*1350*/  FSETP.GT.AND P5, PT, R24, R6, PT ;  /* 0x000000061800720b */ /* 0x000fc40003fa4000 */
[----:B------:R-:W-:Y:S02]  /*1360*/  FSETP.NAN.AND P6, PT, R34, R34, PT ;  /* 0x000000222200720b */ /* 0x000fe40003fc8000 */
[----:B------:R-:W-:Y:S02]  /*1370*/  @P0 FSEL R32, R32, R9, P1 ;  /* 0x0000000920200208 */ /* 0x000fe40000800000 */
[----:B------:R-:W-:Y:S02]  /*1380*/  @P0 FSEL R22, R22, R13, P4 ;  /* 0x0000000d16160208 */ /* 0x000fe40002000000 */
[----:B------:R-:W-:Y:S02]  /*1390*/  FSETP.GT.AND P4, PT, R28, R5, PT ;  /* 0x000000051c00720b */ /* 0x000fe40003f84000 */
[----:B------:R-:W-:Y:S02]  /*13a0*/  FSEL R9, R24, R6, P5 ;  /* 0x0000000618097208 */ /* 0x000fe40002800000 */
[----:B------:R-:W-:-:S02]  /*13b0*/  FSETP.GEU.AND P5, PT, R36, R11, PT ;  /* 0x0000000b2400720b */ /* 0x000fc40003fae000 */
[----:B------:R-:W-:Y:S02]  /*13c0*/  @P0 FSEL R34, R34, R7, P6 ;  /* 0x0000000722220208 */ /* 0x000fe40003000000 */
[----:B------:R-:W-:Y:S02]  /*13d0*/  FSETP.NAN.AND P3, PT, R29, R29, PT ;  /* 0x0000001d1d00720b */ /* 0x000fe40003f68000 */
[----:B------:R-:W-:Y:S02]  /*13e0*/  FSEL R7, R28, R5, P4 ;  /* 0x000000051c077208 */ /* 0x000fe40002000000 */
[----:B------:R-:W-:Y:S02]  /*13f0*/  FSETP.NAN.AND P1, PT, R24, R24, PT ;  /* 0x000000181800720b */ /* 0x000fe40003f28000 */
[C---:B------:R-:W-:Y:S02]  /*1400*/  FSEL R5, R36.reuse, R11, !P5 ;  /* 0x0000000b24057208 */ /* 0x040fe40006800000 */
[----:B------:R-:W-:-:S02]  /*1410*/  FSETP.NAN.AND P4, PT, R36, R36, PT ;  /* 0x000000242400720b */ /* 0x000fc40003f88000 */
[----:B------:R-:W-:Y:S02]  /*1420*/  FSETP.GT.AND P6, PT, R26, R43, PT ;  /* 0x0000002b1a00720b */ /* 0x000fe40003fc4000 */
[----:B------:R-:W-:Y:S02]  /*1430*/  @P0 FSEL R29, R29, R14, P3 ;  /* 0x0000000e1d1d0208 */ /* 0x000fe40001800000 */
[----:B------:R-:W-:Y:S02]  /*1440*/  FSETP.NAN.AND P3, PT, R35, R35, PT ;  /* 0x000000232300720b */ /* 0x000fe40003f68000 */
[----:B------:R-:W-:Y:S02]  /*1450*/  @P0 FSEL R24, R24, R9, P1 ;  /* 0x0000000918180208 */ /* 0x000fe40000800000 */
[----:B------:R-:W-:Y:S02]  /*1460*/  @P0 FSEL R36, R36, R5, P4 ;  /* 0x0000000524240208 */ /* 0x000fe40002000000 */
[----:B------:R-:W-:-:S02]  /*1470*/  FSEL R43, R26, R43, P6 ;  /* 0x0000002b1a2b7208 */ /* 0x000fc40003000000 */
[-C--:B------:R-:W-:Y:S02]  /*1480*/  FSETP.GT.AND P1, PT, R21, R11.reuse, PT ;  /* 0x0000000b1500720b */ /* 0x080fe40003f24000 */
[----:B------:R-:W-:Y:S02]  /*1490*/  FSETP.GEU.AND P4, PT, R31, R0, PT ;  /* 0x000000001f00720b */ /* 0x000fe40003f8e000 */
[----:B------:R-:W-:Y:S02]  /*14a0*/  FSETP.GEU.AND P5, PT, R33, R10, PT ;  /* 0x0000000a2100720b */ /* 0x000fe40003fae000 */
[----:B------:R-:W-:Y:S02]  /*14b0*/  FSETP.NAN.AND P6, PT, R28, R28, PT ;  /* 0x0000001c1c00720b */ /* 0x000fe40003fc8000 */
[----:B------:R-:W-:Y:S02]  /*14c0*/  @P0 FSEL R35, R35, R4, P3 ;  /* 0x0000000423230208 */ /* 0x000fe40001800000 */
[----:B------:R-:W-:-:S02]  /*14d0*/  FSEL R8, R21, R11, P1 ;  /* 0x0000000b15087208 */ /* 0x000fc40000800000 */
[----:B------:R-:W-:Y:S02]  /*14e0*/  FSEL R6, R31, R0, !P4 ;  /* 0x000000001f067208 */ /* 0x000fe40006000000 */
[----:B------:R-:W-:Y:S02]  /*14f0*/  FSEL R4, R33, R10, !P5 ;  /* 0x0000000a21047208 */ /* 0x000fe40006800000 */
[----:B------:R-:W-:Y:S02]  /*1500*/  FSETP.NAN.AND P3, PT, R26, R26, PT ;  /* 0x0000001a1a00720b */ /* 0x000fe40003f68000 */
[----:B------:R-:W-:Y:S02]  /*1510*/  @P0 FSEL R28, R28, R7, P6 ;  /* 0x000000071c1c0208 */ /* 0x000fe40003000000 */
[----:B------:R-:W-:Y:S02]  /*1520*/  FSETP.NAN.AND P1, PT, R31, R31, PT ;  /* 0x0000001f1f00720b */ /* 0x000fe40003f28000 */
[----:B------:R-:W-:-:S02]  /*1530*/  FSETP.NAN.AND P4, PT, R33, R33, PT ;  /* 0x000000212100720b */ /* 0x000fc40003f88000 */
[----:B------:R-:W-:Y:S02]  /*1540*/  FSETP.NAN.AND P5, PT, R21, R21, PT ;  /* 0x000000151500720b */ /* 0x000fe40003fa8000 */
[----:B------:R-:W-:Y:S02]  /*1550*/  FSETP.GEU.AND P6, PT, R30, R39, PT ;  /* 0x000000271e00720b */ /* 0x000fe40003fce000 */
[----:B------:R-:W-:Y:S02]  /*1560*/  @P0 FSEL R26, R26, R43, P3 ;  /* 0x0000002b1a1a0208 */ /* 0x000fe40001800000 */
[----:B------:R-:W-:Y:S02]  /*1570*/  @P0 FSEL R31, R31, R6, P1 ;  /* 0x000000061f1f0208 */ /* 0x000fe40000800000 */
[----:B------:R-:W-:Y:S02]  /*1580*/  @P0 FSEL R33, R33, R4, P4 ;  /* 0x0000000421210208 */ /* 0x000fe40002000000 */
[----:B------:R-:W-:-:S02]  /*1590*/  @P0 FSEL R21, R21, R8, P5 ;  /* 0x0000000815150208 */ /* 0x000fc40002800000 */
[C---:B------:R-:W-:Y:S02]  /*15a0*/  FSETP.NAN.AND P3, PT, R30.reuse, R30, PT ;  /* 0x0000001e1e00720b */ /* 0x040fe40003f68000 */
[-C--:B------:R-:W-:Y:S02]  /*15b0*/  FSEL R5, R30, R39.reuse, !P6 ;  /* 0x000000271e057208 */ /* 0x080fe40007000000 */
[----:B------:R-:W-:Y:S02]  /*15c0*/  FSETP.GT.AND P4, PT, R23, R39, PT ;  /* 0x000000271700720b */ /* 0x000fe40003f84000 */
[----:B------:R-:W-:Y:S02]  /*15d0*/  FSETP.GT.AND P5, PT, R25, R0, PT ;  /* 0x000000001900720b */ /* 0x000fe40003fa4000 */
[----:B------:R-:W-:Y:S02]  /*15e0*/  IADD3 R18, P1, R18, 0x800, RZ ;  /* 0x0000080012127810 */ /* 0x000fe40007f3e0ff */
[----:B------:R-:W-:-:S02]  /*15f0*/  FSETP.GT.AND P6, PT, R27, R10, PT ;  /* 0x0000000a1b00720b */ /* 0x000fc40003fc4000 */
[----:B------:R-:W-:Y:S01]  /*1600*/  @P0 FSEL R30, R30, R5, P3 ;  /* 0x000000051e1e0208 */ /* 0x000fe20001800000 */
[----:B------:R-:W-:Y:S01]  /*1610*/  IMAD.X R44, RZ, RZ, R44, P1 ;  /* 0x000000ffff2c7224 */ /* 0x000fe200008e062c */
[----:B------:R-:W-:Y:S02]  /*1620*/  FSEL R4, R23, R39, P4 ;  /* 0x0000002717047208 */ /* 0x000fe40002000000 */
[----:B------:R-:W-:Y:S02]  /*1630*/  FSEL R0, R25, R0, P5 ;  /* 0x0000000019007208 */ /* 0x000fe40002800000 */
[----:B------:R-:W-:Y:S02]  /*1640*/  FSETP.NAN.AND P3, PT, R23, R23, PT ;  /* 0x000000171700720b */ /* 0x000fe40003f68000 */
[----:B------:R-:W-:Y:S02]  /*1650*/  FSETP.NAN.AND P4, PT, R25, R25, PT ;  /* 0x000000191900720b */ /* 0x000fe40003f88000 */
[----:B------:R-:W-:-:S02]  /*1660*/  FSETP.NAN.AND P5, PT, R27, R27, PT ;  /* 0x0000001b1b00720b */ /* 0x000fc40003fa8000 */
[----:B------:R-:W-:Y:S02]  /*1670*/  FSEL R10, R27, R10, P6 ;  /* 0x0000000a1b0a7208 */ /* 0x000fe40003000000 */
[----:B------:R-:W-:Y:S02]  /*1680*/  ISETP.GE.U32.AND P1, PT, R18, 0x3c00, PT ;  /* 0x00003c001200780c */ /* 0x000fe40003f26070 */
[----:B------:R-:W-:Y:S02]  /*1690*/  @P0 FSEL R23, R23, R4, P3 ;  /* 0x0000000417170208 */ /* 0x000fe40001800000 */
[----:B------:R-:W-:Y:S02]  /*16a0*/  @P0 FSEL R25, R25, R0, P4 ;  /* 0x0000000019190208 */ /* 0x000fe40002000000 */
[----:B------:R-:W-:Y:S02]  /*16b0*/  @P0 FSEL R27, R27, R10, P5 ;  /* 0x0000000a1b1b0208 */ /* 0x000fe40002800000 */
[----:B------:R-:W-:-:S13]  /*16c0*/  ISETP.GE.U32.AND.EX P0, PT, R44, RZ, PT, P1 ;  /* 0x000000ff2c00720c */ /* 0x000fda0003f06110 */
[----:B------:R-:W-:Y:S01]  /*16d0*/  @P0 CALL.REL.NOINC `(.L_x_21) ;  /* 0x0000001000000944 */ /* 0x000fe20003c00000 */
[----:B------:R-:W-:Y:S05]  /*16e0*/  BRA `(.L_x_22) ;  /* 0xffffeb1000007947 */ /* 0x000fea000383ffff */
.L_x_21:
[C---:B------:R-:W-:Y:S01]  /*16f0*/  FSETP.NAN.AND P0, PT, R34.reuse, R34, PT ;  /* 0x000000222200720b */ /* 0x040fe20003f08000 */
[----:B------:R-:W0:Y:S01]  /*1700*/  S2R R12, SR_TID.X ;  /* 0x00000000000c7919 */ /* 0x000e220000002100 */
[CC--:B------:R-:W-:Y:S01]  /*1710*/  FSETP.GEU.AND P1, PT, R34.reuse, R33.reuse, PT ;  /* 0x000000212200720b */ /* 0x0c0fe20003f2e000 */
[----:B------:R-:W-:Y:S01]  /*1720*/  IMAD.MOV.U32 R19, RZ, RZ, -0x1 ;  /* 0xffffffffff137424 */ /* 0x000fe200078e00ff */
[----:B------:R-:W-:-:S04]  /*1730*/  FSEL R33, R34, R33, P0 ;  /* 0x0000002122217208 */ /* 0x000fc80000000000 */
[----:B------:R-:W-:-:S04]  /*1740*/  FSEL R33, R34, R33, !P1 ;  /* 0x0000002122217208 */ /* 0x000fc80004800000 */
[C---:B------:R-:W-:Y:S02]  /*1750*/  FSETP.GEU.AND P1, PT, R33.reuse, R32, PT ;  /* 0x000000202100720b */ /* 0x040fe40003f2e000 */
[----:B------:R-:W-:-:S11]  /*1760*/  FSETP.NAN.AND P0, PT, R33, R33, PT ;  /* 0x000000212100720b */ /* 0x000fd60003f08000 */
[----:B------:R-:W-:Y:S02]  /*1770*/  @P1 FSEL R33, R33, R32, P0 ;  /* 0x0000002021211208 */ /* 0x000fe40000000000 */
[--C-:B0-----:R-:W-:Y:S02]  /*1780*/  SHF.R.U32.HI R14, RZ, 0x8, R12.reuse ;  /* 0x00000008ff0e7819 */ /* 0x101fe4000001160c */
[C---:B------:R-:W-:Y:S02]  /*1790*/  FSETP.GEU.AND P1, PT, R33.reuse, R31, PT ;  /* 0x0000001f2100720b */ /* 0x040fe40003f2e000 */
[----:B------:R-:W-:Y:S02]  /*17a0*/  FSETP.NAN.AND P0, PT, R33, R33, PT ;  /* 0x000000212100720b */ /* 0x000fe40003f08000 */
[----:B------:R-:W-:Y:S02]  /*17b0*/  SGXT.U32 R14, R14, 0x1 ;  /* 0x000000010e0e781a */ /* 0x000fe40000000000 */
[----:B------:R-:W-:-:S03]  /*17c0*/  SHF.R.U32.HI R4, RZ, 0x3, R12 ;  /* 0x00000003ff047819 */ /* 0x000fc6000001160c */
[----:B------:R-:W-:-:S04]  /*17d0*/  IMAD.SHL.U32 R5, R14, 0x20, RZ ;  /* 0x000000200e057824 */ /* 0x000fc800078e00ff */
[----:B------:R-:W-:Y:S01]  /*17e0*/  @P1 FSEL R33, R33, R31, P0 ;  /* 0x0000001f21211208 */ /* 0x000fe20000000000 */
[----:B------:R-:W-:Y:S01]  /*17f0*/  IMAD R9, R14, -0x1c, R5 ;  /* 0xffffffe40e097824 */ /* 0x000fe200078e0205 */
[----:B------:R-:W-:Y:S02]  /*1800*/  LOP3.LUT R4, R5, 0x1c, R4, 0xf8, !PT ;  /* 0x0000001c05047812 */ /* 0x000fe400078ef804 */
[C---:B------:R-:W-:Y:S02]  /*1810*/  FSETP.GEU.AND P1, PT, R33.reuse, R35, PT ;  /* 0x000000232100720b */ /* 0x040fe40003f2e000 */
[----:B------:R-:W-:-:S11]  /*1820*/  FSETP.NAN.AND P0, PT, R33, R33, PT ;  /* 0x000000212100720b */ /* 0x000fd60003f08000 */
[----:B------:R-:W-:-:S04]  /*1830*/  @P1 FSEL R33, R33, R35, P0 ;  /* 0x0000002321211208 */ /* 0x000fc80000000000 */
        /* <DEDUP_REMOVED lines=9> */
[C---:B------:R-:W-:Y:S01]  /*18d0*/  FSETP.NAN.AND P0, PT, R33.reuse, R33, PT ;  /* 0x000000212100720b */ /* 0x040fe20003f08000 */
[----:B------:R-:W0:Y:S02]  /*18e0*/  SHFL.BFLY PT, R0, R33, 0x10, 0x1f ;  /* 0x0e001f0021007f89 */ /* 0x000e2400000e0000 */
[----:B0-----:R-:W-:-:S10]  /*18f0*/  FSETP.GEU.AND P1, PT, R33, R0, PT ;  /* 0x000000002100720b */ /* 0x001fd40003f2e000 */
[----:B------:R-:W-:-:S04]  /*1900*/  @!P0 FSEL R33, R33, R0, !P1 ;  /* 0x0000000021218208 */ /* 0x000fc80004800000 */
[C---:B------:R-:W-:Y:S01]  /*1910*/  FSETP.NAN.AND P0, PT, R33.reuse, R33, PT ;  /* 0x000000212100720b */ /* 0x040fe20003f08000 */
[----:B------:R-:W0:Y:S02]  /*1920*/  SHFL.BFLY PT, R0, R33, 0x8, 0x1f ;  /* 0x0d001f0021007f89 */ /* 0x000e2400000e0000 */
[----:B0-----:R-:W-:-:S13]  /*1930*/  FSETP.GEU.AND P1, PT, R33, R0, PT ;  /* 0x000000002100720b */ /* 0x001fda0003f2e000 */
[----:B------:R-:W-:Y:S02]  /*1940*/  @P1 FSEL R33, R33, R0, P0 ;  /* 0x0000000021211208 */ /* 0x000fe40000000000 */
[C---:B------:R-:W-:Y:S02]  /*1950*/  FSETP.NAN.AND P1, PT, R28.reuse, R28, PT ;  /* 0x0000001c1c00720b */ /* 0x040fe40003f28000 */
[CC--:B------:R-:W-:Y:S01]  /*1960*/  FSETP.GT.AND P0, PT, R28.reuse, R27.reuse, PT ;  /* 0x0000001b1c00720b */ /* 0x0c0fe20003f04000 */
[----:B------:R-:W0:Y:S01]  /*1970*/  SHFL.BFLY PT, R0, R33, 0x4, 0x1f ;  /* 0x0c801f0021007f89 */ /* 0x000e2200000e0000 */
[----:B------:R-:W-:-:S04]  /*1980*/  FSEL R27, R28, R27, P1 ;  /* 0x0000001b1c1b7208 */ /* 0x000fc80000800000 */
[----:B------:R-:W-:Y:S02]  /*1990*/  FSEL R27, R28, R27, P0 ;  /* 0x0000001b1c1b7208 */ /* 0x000fe40000000000 */
[----:B------:R-:W-:Y:S02]  /*19a0*/  FSETP.NAN.AND P0, PT, R33, R33, PT ;  /* 0x000000212100720b */ /* 0x000fe40003f08000 */
[----:B------:R-:W-:Y:S02]  /*19b0*/  FSETP.GT.AND P1, PT, R27, R26, PT ;  /* 0x0000001a1b00720b */ /* 0x000fe40003f24000 */
[----:B0-----:R-:W-:-:S13]  /*19c0*/  FSETP.GEU.AND P3, PT, R33, R0, PT ;  /* 0x000000002100720b */ /* 0x001fda0003f6e000 */
[----:B------:R-:W-:Y:S02]  /*19d0*/  @P3 FSEL R33, R33, R0, P0 ;  /* 0x0000000021213208 */ /* 0x000fe40000000000 */
[----:B------:R-:W-:-:S03]  /*19e0*/  FSETP.NAN.AND P0, PT, R27, R27, PT ;  /* 0x0000001b1b00720b */ /* 0x000fc60003f08000 */
[----:B------:R-:W0:Y:S01]  /*19f0*/  SHFL.BFLY PT, R0, R33, 0x2, 0x1f ;  /* 0x0c401f0021007f89 */ /* 0x000e2200000e0000 */
[----:B------:R-:W-:-:S04]  /*1a00*/  @!P1 FSEL R27, R27, R26, P0 ;  /* 0x0000001a1b1b9208 */ /* 0x000fc80000000000 */
[C---:B------:R-:W-:Y:S02]  /*1a10*/  FSETP.GT.AND P0, PT, R27.reuse, R25, PT ;  /* 0x000000191b00720b */ /* 0x040fe40003f04000 */
[----:B------:R-:W-:-:S11]  /*1a20*/  FSETP.NAN.AND P1, PT, R27, R27, PT ;  /* 0x0000001b1b00720b */ /* 0x000fd60003f28000 */
[----:B------:R-:W-:Y:S02]  /*1a30*/  @!P0 FSEL R27, R27, R25, P1 ;  /* 0x000000191b1b8208 */ /* 0x000fe40000800000 */
[----:B------:R-:W-:Y:S02]  /*1a40*/  FSETP.NAN.AND P0, PT, R33, R33, PT ;  /* 0x000000212100720b */ /* 0x000fe40003f08000 */
[----:B------:R-:W-:Y:S02]  /*1a50*/  FSETP.GT.AND P1, PT, R27, R24, PT ;  /* 0x000000181b00720b */ /* 0x000fe40003f24000 */
[----:B0-----:R-:W-:Y:S02]  /*1a60*/  FSETP.GEU.AND P4, PT, R33, R0, PT ;  /* 0x000000002100720b */ /* 0x001fe40003f8e000 */
[----:B------:R-:W-:-:S09]  /*1a70*/  FSETP.NAN.AND P3, PT, R27, R27, PT ;  /* 0x0000001b1b00720b */ /* 0x000fd20003f68000 */
[----:B------:R-:W-:Y:S02]  /*1a80*/  @!P1 FSEL R27, R27, R24, P3 ;  /* 0x000000181b1b9208 */ /* 0x000fe40001800000 */
[----:B------:R-:W-:Y:S02]  /*1a90*/  @P4 FSEL R33, R33, R0, P0 ;  /* 0x0000000021214208 */ /* 0x000fe40000000000 */
[C---:B------:R-:W-:Y:S02]  /*1aa0*/  FSETP.GT.AND P0, PT, R27.reuse, R23, PT ;  /* 0x000000171b00720b */ /* 0x040fe40003f04000 */
[----:B------:R-:W-:Y:S01]  /*1ab0*/  FSETP.NAN.AND P1, PT, R27, R27, PT ;  /* 0x0000001b1b00720b */ /* 0x000fe20003f28000 */
[----:B------:R-:W0:Y:S01]  /*1ac0*/  SHFL.BFLY PT, R0, R33, 0x1, 0x1f ;  /* 0x0c201f0021007f89 */ /* 0x000e2200000e0000 */
[----:B------:R-:W-:-:S09]  /*1ad0*/  FSETP.NAN.AND P4, PT, R33, R33, PT ;  /* 0x000000212100720b */ /* 0x000fd20003f88000 */
[----:B------:R-:W-:-:S04]  /*1ae0*/  @!P0 FSEL R27, R27, R23, P1 ;  /* 0x000000171b1b8208 */ /* 0x000fc80000800000 */
[C---:B------:R-:W-:Y:S02]  /*1af0*/  FSETP.GT.AND P1, PT, R27.reuse, R22, PT ;  /* 0x000000161b00720b */ /* 0x040fe40003f24000 */
[----:B------:R-:W-:Y:S02]  /*1b00*/  FSETP.NAN.AND P3, PT, R27, R27, PT ;  /* 0x0000001b1b00720b */ /* 0x000fe40003f68000 */
[----:B0-----:R-:W-:-:S09]  /*1b10*/  FSETP.GEU.AND P0, PT, R33, R0, PT ;  /* 0x000000002100720b */ /* 0x001fd20003f0e000 */
[----:B------:R-:W-:Y:S02]  /*1b20*/  @!P1 FSEL R27, R27, R22, P3 ;  /* 0x000000161b1b9208 */ /* 0x000fe40001800000 */
[C---:B------:R-:W-:Y:S02]  /*1b30*/  LOP3.LUT P1, RZ, R12.reuse, 0x1f, RZ, 0xc0, !PT ;  /* 0x0000001f0cff7812 */ /* 0x040fe4000782c0ff */
[----:B------:R-:W-:Y:S02]  /*1b40*/  ISETP.GE.AND P3, PT, R12, 0x10, PT ;  /* 0x000000100c00780c */ /* 0x000fe40003f66270 */
[----:B------:R-:W-:Y:S02]  /*1b50*/  FSETP.GT.AND P5, PT, R27, R21, PT ;  /* 0x000000151b00720b */ /* 0x000fe40003fa4000 */
[----:B------:R-:W-:Y:S02]  /*1b60*/  @P0 SEL R33, R33, R0, P4 ;  /* 0x0000000021210207 */ /* 0x000fe40002000000 */
[----:B------:R-:W-:-:S05]  /*1b70*/  FSETP.NAN.AND P0, PT, R27, R27, PT ;  /* 0x0000001b1b00720b */ /* 0x000fca0003f08000 */
[----:B------:R-:W-:Y:S04]  /*1b80*/  @!P1 STS [R4], R33 ;  /* 0x0000002104009388 */ /* 0x000fe80000000800 */
[----:B------:R-:W-:Y:S01]  /*1b90*/  BAR.SYNC.DEFER_BLOCKING 0x0 ;  /* 0x0000000000007b1d */ /* 0x000fe20000010000 */
[----:B------:R-:W-:Y:S01]  /*1ba0*/  @!P5 FSEL R27, R27, R21, P0 ;  /* 0x000000151b1bd208 */ /* 0x000fe20000000000 */
[----:B------:R-:W-:-:S03]  /*1bb0*/  IMAD.MOV.U32 R21, RZ, RZ, -0x800 ;  /* 0xfffff800ff157424 */ /* 0x000fc600078e00ff */
[C---:B------:R-:W-:Y:S01]  /*1bc0*/  FSETP.NAN.AND P4, PT, R27.reuse, R27, PT ;  /* 0x0000001b1b00720b */ /* 0x040fe20003f88000 */
[----:B------:R-:W0:Y:S04]  /*1bd0*/  SHFL.BFLY PT, R0, R27, 0x10, 0x1f ;  /* 0x0e001f001b007f89 */ /* 0x000e2800000e0000 */
[----:B------:R-:W-:Y:S01]  /*1be0*/  @!P3 LDS R6, [R12.X4] ;  /* 0x000000000c06b984 */ /* 0x000fe20000004800 */
[----:B0-----:R-:W-:-:S07]  /*1bf0*/  FSETP.GT.AND P0, PT, R27, R0, PT ;  /* 0x000000001b00720b */ /* 0x001fce0003f04000 */
[----:B------:R-:W-:-:S05]  /*1c00*/  @!P4 FSEL R27, R27, R0, P0 ;  /* 0x000000001b1bc208 */ /* 0x000fca0000000000 */
[----:B------:R-:W0:Y:S02]  /*1c10*/  SHFL.BFLY PT, R0, R27, 0x8, 0x1f ;  /* 0x0d001f001b007f89 */ /* 0x000e2400000e0000 */
[----:B0-----:R-:W-:Y:S02]  /*1c20*/  FSETP.GT.AND P4, PT, R27, R0, PT ;  /* 0x000000001b00720b */ /* 0x001fe40003f84000 */
[----:B------:R-:W0:Y:S01]  /*1c30*/  SHFL.BFLY PT, R7, R6, 0x4, 0x1f ;  /* 0x0c801f0006077f89 */ /* 0x000e2200000e0000 */
[C---:B------:R-:W-:Y:S02]  /*1c40*/  FSETP.NAN.AND P0, PT, R6.reuse, R6, PT ;  /* 0x000000060600720b */ /* 0x040fe40003f08000 */
[----:B0-----:R-:W-:-:S04]  /*1c50*/  FSETP.GEU.AND P5, PT, R6, R7, PT ;  /* 0x000000070600720b */ /* 0x001fc80003fae000 */
[C---:B------:R-:W-:Y:S02]  /*1c60*/  FSEL R7, R6.reuse, R7, !P5 ;  /* 0x0000000706077208 */ /* 0x040fe40006800000 */
[C---:B------:R-:W-:Y:S02]  /*1c70*/  FSETP.NAN.AND P5, PT, R27.reuse, R27, PT ;  /* 0x0000001b1b00720b */ /* 0x040fe40003fa8000 */
[----:B------:R-:W-:Y:S02]  /*1c80*/  FSEL R7, R6, R7, P0 ;  /* 0x0000000706077208 */ /* 0x000fe40000000000 */
[----:B------:R-:W-:Y:S02]  /*1c90*/  @!P4 FSEL R27, R27, R0, P5 ;  /* 0x000000001b1bc208 */ /* 0x000fe40002800000 */
[----:B------:R-:W-:Y:S01]  /*1ca0*/  FSETP.NAN.AND P0, PT, R7, R7, PT ;  /* 0x000000070700720b */ /* 0x000fe20003f08000 */
[----:B------:R-:W0:Y:S01]  /*1cb0*/  SHFL.BFLY PT, R0, R7, 0x2, 0x1f ;  /* 0x0c401f0007007f89 */ /* 0x000e2200000e0000 */
[----:B------:R-:W-:-:S03]  /*1cc0*/  FSETP.NAN.AND P5, PT, R27, R27, PT ;  /* 0x0000001b1b00720b */ /* 0x000fc60003fa8000 */
[----:B------:R-:W1:Y:S01]  /*1cd0*/  SHFL.BFLY PT, R8, R27, 0x4, 0x1f ;  /* 0x0c801f001b087f89 */ /* 0x000e6200000e0000 */
[----:B0-----:R-:W-:Y:S02]  /*1ce0*/  FSETP.GEU.AND P6, PT, R7, R0, PT ;  /* 0x000000000700720b */ /* 0x001fe40003fce000 */
[----:B-1----:R-:W-:-:S11]  /*1cf0*/  FSETP.GT.AND P4, PT, R27, R8, PT ;  /* 0x000000081b00720b */ /* 0x002fd60003f84000 */
[----:B------:R-:W-:Y:S02]  /*1d00*/  @P6 FSEL R7, R7, R0, P0 ;  /* 0x0000000007076208 */ /* 0x000fe40000000000 */
[C---:B------:R-:W-:Y:S02]  /*1d10*/  LOP3.LUT P0, RZ, R12.reuse, 0x7, RZ, 0xc0, !PT ;  /* 0x000000070cff7812 */ /* 0x040fe4000780c0ff */
[----:B------:R-:W-:Y:S01]  /*1d20*/  @!P4 FSEL R27, R27, R8, P5 ;  /* 0x000000081b1bc208 */ /* 0x000fe20002800000 */
[----:B------:R-:W0:Y:S01]  /*1d30*/  SHFL.BFLY PT, R0, R7, 0x1, 0x1f ;  /* 0x0c201f0007007f89 */ /* 0x000e2200000e0000 */
[----:B------:R-:W-:Y:S02]  /*1d40*/  ISETP.LT.AND P0, PT, R12, 0x10, !P0 ;  /* 0x000000100c00780c */ /* 0x000fe40004701270 */
[C---:B------:R-:W-:Y:S01]  /*1d50*/  FSETP.NAN.AND P6, PT, R7.reuse, R7, PT ;  /* 0x000000070700720b */ /* 0x040fe20003fc8000 */
[----:B------:R-:W1:Y:S01]  /*1d60*/  SHFL.BFLY PT, R6, R27, 0x2, 0x1f ;  /* 0x0c401f001b067f89 */ /* 0x000e6200000e0000 */
[----:B0-----:R-:W-:-:S02]  /*1d70*/  FSETP.GEU.AND P5, PT, R7, R0, PT ;  /* 0x000000000700720b */ /* 0x001fc40003fae000 */
[----:B-1----:R-:W-:-:S11]  /*1d80*/  FSETP.GT.AND P4, PT, R27, R6, PT ;  /* 0x000000061b00720b */ /* 0x002fd60003f84000 */
[----:B------:R-:W-:Y:S02]  /*1d90*/  @P5 SEL R7, R7, R0, P6 ;  /* 0x0000000007075207 */ /* 0x000fe40003000000 */
[C---:B------:R-:W-:Y:S02]  /*1da0*/  FSETP.NAN.AND P5, PT, R27.reuse, R27, PT ;  /* 0x0000001b1b00720b */ /* 0x040fe40003fa8000 */
[----:B------:R-:W-:Y:S01]  /*1db0*/  LOP3.LUT R0, R12, 0x1, RZ, 0xc0, !PT ;  /* 0x000000010c007812 */ /* 0x000fe200078ec0ff */
[----:B------:R-:W-:Y:S01]  /*1dc0*/  @P0 STS [R12.X4], R7 ;  /* 0x000000070c000388 */ /* 0x000fe20000004800 */
[----:B------:R-:W-:-:S03]  /*1dd0*/  @!P4 FSEL R27, R27, R6, P5 ;  /* 0x000000061b1bc208 */ /* 0x000fc60002800000 */
[----:B------:R-:W-:Y:S01]  /*1de0*/  BAR.SYNC.DEFER_BLOCKING 0x0 ;  /* 0x0000000000007b1d */ /* 0x000fe20000010000 */
[----:B------:R-:W-:-:S05]  /*1df0*/  FSETP.NAN.AND P5, PT, R27, R27, PT ;  /* 0x0000001b1b00720b */ /* 0x000fca0003fa8000 */
[----:B------:R-:W0:Y:S04]  /*1e00*/  SHFL.BFLY PT, R8, R27, 0x1, 0x1f ;  /* 0x0c201f001b087f89 */ /* 0x000e2800000e0000 */
[----:B------:R-:W1:Y:S04]  /*1e10*/  LDS R6, [R5] ;  /* 0x0000000005067984 */ /* 0x000e680000000800 */
[----:B------:R-:W-:Y:S01]  /*1e20*/  BAR.SYNC.DEFER_BLOCKING 0x0 ;  /* 0x0000000000007b1d */ /* 0x000fe20000010000 */
[----:B0-----:R-:W-:-:S13]  /*1e30*/  FSETP.GT.AND P4, PT, R27, R8, PT ;  /* 0x000000081b00720b */ /* 0x001fda0003f84000 */
[----:B------:R-:W-:Y:S01]  /*1e40*/  @!P4 SEL R27, R27, R8, P5 ;  /* 0x000000081b1bc207 */ /* 0x000fe20002800000 */
[----:B-1----:R-:W-:Y:S04]  /*1e50*/  STS [R9], R6 ;  /* 0x0000000609007388 */ /* 0x002fe80000000800 */
[----:B------:R-:W-:Y:S06]  /*1e60*/  BAR.SYNC.DEFER_BLOCKING 0x0 ;  /* 0x0000000000007b1d */ /* 0x000fec0000010000 */
[----:B------:R-:W-:Y:S04]  /*1e70*/  LDS R7, [R0.X4] ;  /* 0x0000000000077984 */ /* 0x000fe80000004800 */
[----:B------:R-:W-:Y:S06]  /*1e80*/  BAR.SYNC.DEFER_BLOCKING 0x0 ;  /* 0x0000000000007b1d */ /* 0x000fec0000010000 */
[----:B------:R-:W-:Y:S04]  /*1e90*/  @!P1 STS [R4], R27 ;  /* 0x0000001b04009388 */ /* 0x000fe80000000800 */
[----:B------:R-:W-:Y:S06]  /*1ea0*/  BAR.SYNC.DEFER_BLOCKING 0x0 ;  /* 0x0000000000007b1d */ /* 0x000fec0000010000 */
[----:B------:R-:W0:Y:S04]  /*1eb0*/  @!P3 LDS R10, [R12.X4] ;  /* 0x000000000c0ab984 */ /* 0x000e280000004800 */
[----:B0-----:R-:W0:Y:S01]  /*1ec0*/  SHFL.BFLY PT, R11, R10, 0x4, 0x1f ;  /* 0x0c801f000a0b7f89 */ /* 0x001e2200000e0000 */
[----:B------:R-:W-:-:S02]  /*1ed0*/  FSETP.NAN.AND P3, PT, R10, R10, PT ;  /* 0x0000000a0a00720b */ /* 0x000fc40003f68000 */
[----:B0-----:R-:W-:-:S04]  /*1ee0*/  FSETP.GT.AND P1, PT, R10, R11, PT ;  /* 0x0000000b0a00720b */ /* 0x001fc80003f24000 */
[----:B------:R-:W-:-:S04]  /*1ef0*/  FSEL R11, R10, R11, P1 ;  /* 0x0000000b0a0b7208 */ /* 0x000fc80000800000 */
[----:B------:R-:W-:-:S04]  /*1f00*/  FSEL R11, R10, R11, P3 ;  /* 0x0000000b0a0b7208 */ /* 0x000fc80001800000 */
[C---:B------:R-:W-:Y:S01]  /*1f10*/  FSETP.NAN.AND P3, PT, R11.reuse, R11, PT ;  /* 0x0000000b0b00720b */ /* 0x040fe20003f68000 */
[----:B------:R-:W0:Y:S02]  /*1f20*/  SHFL.BFLY PT, R8, R11, 0x2, 0x1f ;  /* 0x0c401f000b087f89 */ /* 0x000e2400000e0000 */
[----:B0-----:R-:W-:-:S13]  /*1f30*/  FSETP.GT.AND P1, PT, R11, R8, PT ;  /* 0x000000080b00720b */ /* 0x001fda0003f24000 */
[----:B------:R-:W-:-:S04]  /*1f40*/  @!P1 FSEL R11, R11, R8, P3 ;  /* 0x000000080b0b9208 */ /* 0x000fc80001800000 */
[C---:B------:R-:W-:Y:S01]  /*1f50*/  FSETP.NAN.AND P3, PT, R11.reuse, R11, PT ;  /* 0x0000000b0b00720b */ /* 0x040fe20003f68000 */
[----:B------:R-:W0:Y:S02]  /*1f60*/  SHFL.BFLY PT, R4, R11, 0x1, 0x1f ;  /* 0x0c201f000b047f89 */ /* 0x000e2400000e0000 */
[----:B0-----:R-:W-:-:S13]  /*1f70*/  FSETP.GT.AND P1, PT, R11, R4, PT ;  /* 0x000000040b00720b */ /* 0x001fda0003f24000 */
[----:B------:R-:W-:-:S05]  /*1f80*/  @!P1 SEL R11, R11, R4, P3 ;  /* 0x000000040b0b9207 */ /* 0x000fca0001800000 */
[----:B------:R-:W-:Y:S04]  /*1f90*/  @P0 STS [R12.X4], R11 ;  /* 0x0000000b0c000388 */ /* 0x000fe80000004800 */
[----:B------:R-:W-:Y:S01]  /*1fa0*/  BAR.SYNC.DEFER_BLOCKING 0x0 ;  /* 0x0000000000007b1d */ /* 0x000fe20000010000 */
[----:B------:R-:W-:-:S04]  /*1fb0*/  FSETP.GE.AND P0, PT, R6, RZ, PT ;  /* 0x000000ff0600720b */ /* 0x000fc80003f06000 */
[----:B------:R-:W-:-:S05]  /*1fc0*/  FSEL R6, R6, RZ, !P0 ;  /* 0x000000ff06067208 */ /* 0x000fca0004000000 */
[----:B------:R-:W-:-:S05]  /*1fd0*/  FADD R6, RZ, -R6 ;  /* 0x80000006ff067221 */ /* 0x000fca0000000000 */
[----:B------:R-:W-:Y:S01]  /*1fe0*/  FSETP.NAN.AND P1, PT, R6, R6, PT ;  /* 0x000000060600720b */ /* 0x000fe20003f28000 */
[----:B------:R-:W0:Y:S04]  /*1ff0*/  LDS R4, [R5] ;  /* 0x0000000005047984 */ /* 0x000e280000000800 */
[----:B------:R-:W-:Y:S06]  /*2000*/  BAR.SYNC.DEFER_BLOCKING 0x0 ;  /* 0x0000000000007b1d */ /* 0x000fec0000010000 */
[----:B0-----:R0:W-:Y:S04]  /*2010*/  STS [R9], R4 ;  /* 0x0000000409007388 */ /* 0x0011e80000000800 */
[----:B------:R-:W-:Y:S01]  /*2020*/  BAR.SYNC.DEFER_BLOCKING 0x0 ;  /* 0x0000000000007b1d */ /* 0x000fe20000010000 */
[----:B------:R-:W-:-:S04]  /*2030*/  FSETP.GTU.AND P0, PT, R4, RZ, PT ;  /* 0x000000ff0400720b */ /* 0x000fc80003f0c000 */
[----:B------:R-:W-:Y:S01]  /*2040*/  FSEL R13, R4, RZ, P0 ;  /* 0x000000ff040d7208 */ /* 0x000fe20000000000 */
[----:B0-----:R-:W-:-:S03]  /*2050*/  IMAD.MOV.U32 R9, RZ, RZ, 0x2 ;  /* 0x00000002ff097424 */ /* 0x001fc600078e00ff */
[----:B------:R-:W-:-:S04]  /*2060*/  FSETP.GT.AND P0, PT, R6, R13, PT ;  /* 0x0000000d0600720b */ /* 0x000fc80003f04000 */
[----:B------:R-:W-:Y:S01]  /*2070*/  @!P1 FSEL R6, R6, R13, P0 ;  /* 0x0000000d06069208 */ /* 0x000fe20000000000 */
[----:B------:R-:W-:-:S04]  /*2080*/  IMAD R13, R16, 0x2, R14 ;  /* 0x00000002100d7824 */ /* 0x000fc800078e020e */
[----:B------:R-:W-:Y:S01]  /*2090*/  FMUL R8, R6, 0.0078740157186985015869 ;  /* 0x3c01020406087820 */ /* 0x000fe20000400000 */
[----:B------:R-:W-:Y:S02]  /*20a0*/  IMAD.SHL.U32 R6, R16, 0x2, RZ ;  /* 0x0000000210067824 */ /* 0x000fe400078e00ff */
[C---:B------:R-:W-:Y:S02]  /*20b0*/  IMAD R11, R13.reuse, 0x3000, RZ ;  /* 0x000030000d0b7824 */ /* 0x040fe400078e02ff */
[C---:B------:R-:W-:Y:S01]  /*20c0*/  FSETP.GT.AND P0, PT, R8.reuse, 9.9999997473787516356e-06, PT ;  /* 0x3727c5ac0800780b */ /* 0x040fe20003f04000 */
[----:B------:R-:W0:Y:S01]  /*20d0*/  LDS R0, [R0.X4] ;  /* 0x0000000000007984 */ /* 0x000e220000004800 */
[----:B------:R-:W-:Y:S01]  /*20e0*/  FSETP.NAN.AND P1, PT, R8, R8, PT ;  /* 0x000000080800720b */ /* 0x000fe20003f28000 */
[C---:B------:R-:W-:Y:S01]  /*20f0*/  IMAD R17, R13.reuse, 0x3c00, R2 ;  /* 0x00003c000d117824 */ /* 0x040fe200078e0202 */
[----:B------:R-:W-:Y:S01]  /*2100*/  LOP3.LUT R6, R6, 0x1, R12, 0xf8, !PT ;  /* 0x0000000106067812 */ /* 0x000fe200078ef80c */
[----:B------:R-:W-:Y:S01]  /*2110*/  IMAD R18, R13, 0xc00, R2 ;  /* 0x00000c000d127824 */ /* 0x000fe200078e0202 */
[----:B------:R-:W-:-:S03]  /*2120*/  LOP3.LUT R20, R11, R2, RZ, 0xfc, !PT ;  /* 0x000000020b147212 */ /* 0x000fc600078efcff */
[----:B------:R-:W-:-:S04]  /*2130*/  IMAD.WIDE R4, R6, R9, c[0x0][0x170] ;  /* 0x00005c0006047625 */ /* 0x000fc800078e0209 */
[----:B------:R-:W-:Y:S02]  /*2140*/  @!P0 FSEL R8, R8, 9.9999997473787516356e-06, P1 ;  /* 0x3727c5ac08088808 */ /* 0x000fe40000800000 */
[----:B------:R-:W-:Y:S02]  /*2150*/  LOP3.LUT P0, RZ, R12, 0x1fe, RZ, 0xc0, !PT ;  /* 0x000001fe0cff7812 */ /* 0x000fe4000780c0ff */
[C---:B------:R-:W-:Y:S02]  /*2160*/  FSETP.GT.AND P1, PT, |R8|.reuse, 8.50705917302346158658e+37, PT ;  /* 0x7e8000000800780b */ /* 0x040fe40003f24200 */
[----:B------:R-:W-:Y:S02]  /*2170*/  FSETP.GEU.AND P3, PT, |R8|, 1.175494350822287508e-38, PT ;  /* 0x008000000800780b */ /* 0x000fe40003f6e200 */
[----:B------:R-:W-:-:S09]  /*2180*/  ISETP.LT.AND P0, PT, R6, 0x1010, !P0 ;  /* 0x000010100600780c */ /* 0x000fd20004701270 */
[----:B------:R-:W-:-:S04]  /*2190*/  @P1 FMUL R8, R8, 0.25 ;  /* 0x3e80000008081820 */ /* 0x000fc80000400000 */
[----:B------:R-:W-:-:S06]  /*21a0*/  @!P3 FMUL R8, R8, 16777216 ;  /* 0x4b8000000808b820 */ /* 0x000fcc0000400000 */
[----:B------:R-:W1:Y:S01]  /*21b0*/  MUFU.RCP R8, R8 ;  /* 0x0000000800087308 */ /* 0x000e620000001000 */
[----:B0-----:R-:W-:Y:S01]  /*21c0*/  F2FP.BF16.PACK_AB R0, R0, R7 ;  /* 0x000000070000723e */ /* 0x001fe200000010ff */
[----:B------:R-:W-:Y:S01]  /*21d0*/  IMAD.WIDE R6, R6, R9, c[0x0][0x178] ;  /* 0x00005e0006067625 */ /* 0x000fe200078e0209 */
[----:B------:R-:W-:Y:S02]  /*21e0*/  MOV R9, 0x3f800000 ;  /* 0x3f80000000097802 */ /* 0x000fe40000000f00 */
[----:B------:R-:W-:Y:S01]  /*21f0*/  PRMT R10, R0, 0x7632, R10 ;  /* 0x00007632000a7816 */ /* 0x000fe2000000000a */
[----:B------:R0:W-:Y:S01]  /*2200*/  @P0 STG.E.U16 [R4.64], R0 ;  /* 0x0000000004000986 */ /* 0x0001e2000c101504 */
[----:B------:R-:W-:-:S03]  /*2210*/  FSEL R9, R9, 0.25, !P1 ;  /* 0x3e80000009097808 */ /* 0x000fc60004800000 */
[----:B------:R0:W-:Y:S02]  /*2220*/  @P0 STG.E.U16 [R6.64], R10 ;  /* 0x0000000a06000986 */ /* 0x0001e4000c101504 */
[----:B------:R-:W-:-:S04]  /*2230*/  @!P3 FMUL R9, R9, 16777216 ;  /* 0x4b8000000909b820 */ /* 0x000fc80000400000 */
[----:B-1----:R-:W-:Y:S01]  /*2240*/  FMUL R16, R8, R9 ;  /* 0x0000000908107220 */ /* 0x002fe20000400000 */
.L_x_44:
[--C-:B0-----:R-:W-:Y:S01]  /*2250*/  IADD3 R0, P1, P3, R2, 0x800, R21.reuse ;  /* 0x0000080002007810 */ /* 0x101fe20007b3e015 */
[----:B------:R-:W-:Y:S01]  /*2260*/  IMAD.IADD R24, R20, 0x1, R21 ;  /* 0x0000000114187824 */ /* 0x000fe200078e0215 */
[----:B------:R-:W-:Y:S01]  /*2270*/  MOV R25, 0x4 ;  /* 0x0000000400197802 */ /* 0x000fe20000000f00 */
[----:B------:R-:W-:Y:S01]  /*2280*/  CS2R R4, SRZ ;  /* 0x0000000000047805 */ /* 0x000fe2000001ff00 */
[C---:B------:R-:W-:Y:S01]  /*2290*/  ISETP.LT.U32.AND P0, PT, R0.reuse, 0x3c00, PT ;  /* 0x00003c000000780c */ /* 0x040fe20003f01070 */
[----:B------:R-:W-:Y:S01]  /*22a0*/  CS2R R6, SRZ ;  /* 0x0000000000067805 */ /* 0x000fe2000001ff00 */
[----:B------:R-:W-:Y:S02]  /*22b0*/  IADD3.X R8, RZ, RZ, R19, P1, P3 ;  /* 0x000000ffff087210 */ /* 0x000fe40000fe6413 */
[----:B------:R-:W-:Y:S02]  /*22c0*/  ISETP.GT.U32.AND P1, PT, R0, 0xbff, PT ;  /* 0x00000bff0000780c */ /* 0x000fe40003f24070 */
[----:B------:R-:W-:-:S02]  /*22d0*/  ISETP.LT.U32.AND.EX P0, PT, R8, RZ, !P2, P0 ;  /* 0x000000ff0800720c */ /* 0x000fc40005701100 */
[----:B------:R-:W-:Y:S02]  /*22e0*/  IADD3 R12, R24, -0x400, RZ ;  /* 0xfffffc00180c7810 */ /* 0x000fe40007ffe0ff */
[----:B------:R-:W-:-:S03]  /*22f0*/  ISETP.GT.U32.AND.EX P3, PT, R8, RZ, P0, P1 ;  /* 0x000000ff0800720c */ /* 0x000fc60000764110 */
[----:B------:R-:W-:-:S10]  /*2300*/  IMAD.WIDE R12, R12, R25, c[0x0][0x168] ;  /* 0x00005a000c0c7625 */ /* 0x000fd400078e0219 */
[----:B------:R0:W2:Y:S01]  /*2310*/  @P3 LDG.E.EL.128 R4, [R12.64] ;  /* 0x000000040c043981 */ /* 0x0000a2000c2e1d00 */
[----:B------:R-:W-:Y:S01]  /*2320*/  ISETP.GE.U32.AND P1, PT, R0, 0xc00, PT ;  /* 0x00000c000000780c */ /* 0x000fe20003f26070 */
[----:B------:R-:W-:Y:S01]  /*2330*/  CS2R R10, SRZ ;  /* 0x00000000000a7805 */ /* 0x000fe2000001ff00 */
[----:B------:R-:W-:Y:S02]  /*2340*/  IADD3 R24, R24, -0x3fc, RZ ;  /* 0xfffffc0418187810 */ /* 0x000fe40007ffe0ff */
[----:B------:R-:W-:Y:S02]  /*2350*/  ISETP.GE.U32.AND.EX P1, PT, R8, RZ, PT, P1 ;  /* 0x000000ff0800720c */ /* 0x000fe40003f26110 */
[----:B------:R-:W-:Y:S01]  /*2360*/  CS2R R8, SRZ ;  /* 0x0000000000087805 */ /* 0x000fe2000001ff00 */
[----:B------:R-:W-:Y:S01]  /*2370*/  IMAD.WIDE R24, R24, R25, c[0x0][0x168] ;  /* 0x00005a0018187625 */ /* 0x000fe200078e0219 */
[----:B------:R-:W-:-:S04]  /*2380*/  ISETP.LT.AND P4, PT, R3, 0x1010, !P1 ;  /* 0x000010100300780c */ /* 0x000fc80004f81270 */
[----:B------:R1:W3:Y:S01]  /*2390*/  @P3 LDG.E.EL.128 R8, [R24.64] ;  /* 0x0000000418083981 */ /* 0x0002e2000c2e1d00 */
[----:B------:R-:W-:Y:S01]  /*23a0*/  IADD3 R22, R18, 0x800, R21 ;  /* 0x0000080012167810 */ /* 0x000fe20007ffe015 */
[----:B------:R-:W-:Y:S01]  /*23b0*/  IMAD.MOV.U32 R23, RZ, RZ, 0x2 ;  /* 0x00000002ff177424 */ /* 0x000fe200078e00ff */
[----:B0-----:R-:W-:Y:S01]  /*23c0*/  CS2R R12, SRZ ;  /* 0x00000000000c7805 */ /* 0x001fe2000001ff00 */
[----:B------:R-:W-:Y:S02]  /*23d0*/  CS2R R14, SRZ ;  /* 0x00000000000e7805 */ /* 0x000fe4000001ff00 */
[----:B------:R-:W-:-:S05]  /*23e0*/  IMAD.WIDE R22, R22, R23, c[0x0][0x160] ;  /* 0x0000580016167625 */ /* 0x000fca00078e0217 */
[----:B------:R0:W5:Y:S01]  /*23f0*/  @P4 LDG.E.EL.128 R12, [R22.64] ;  /* 0x00000004160c4981 */ /* 0x000162000c2e1d00 */
[----:B------:R-:W-:Y:S01]  /*2400*/  BSSY B0, `(.L_x_23) ;  /* 0x0000035000007945 */ /* 0x000fe20003800000 */
[----:B--2---:R-:W-:Y:S01]  /*2410*/  FMUL R27, R4, R4 ;  /* 0x00000004041b7220 */ /* 0x004fe20000400000 */
[----:B------:R-:W-:-:S03]  /*2420*/  FMUL R0, R5, R5 ;  /* 0x0000000505007220 */ /* 0x000fc60000400000 */
[----:B------:R-:W-:Y:S01]  /*2430*/  FMUL R27, R27, R4 ;  /* 0x000000041b1b7220 */ /* 0x000fe20000400000 */
[----:B------:R-:W-:-:S03]  /*2440*/  FMUL R0, R0, R5 ;  /* 0x0000000500007220 */ /* 0x000fc60000400000 */
[----:B------:R-:W-:Y:S01]  /*2450*/  FFMA R27, R27, 0.044714998453855514526, R4 ;  /* 0x3d3727131b1b7823 */ /* 0x000fe20000000004 */
[----:B------:R-:W-:-:S03]  /*2460*/  FFMA R26, R0, 0.044714998453855514526, R5 ;  /* 0x3d372713001a7823 */ /* 0x000fc60000000005 */
[----:B------:R-:W-:Y:S01]  /*2470*/  FMUL R27, R27, 0.79788458347320556641 ;  /* 0x3f4c422a1b1b7820 */ /* 0x000fe20000400000 */
[----:B------:R-:W-:-:S03]  /*2480*/  FMUL R29, R26, 0.79788458347320556641 ;  /* 0x3f4c422a1a1d7820 */ /* 0x000fc60000400000 */
[----:B------:R-:W-:-:S05]  /*2490*/  FADD.FTZ R28, |R27|, -RZ ;  /* 0x800000ff1b1c7221 */ /* 0x000fca0000010200 */
[----:B------:R-:W-:-:S13]  /*24a0*/  FSETP.GE.AND P4, PT, R28, 0.60000002384185791016, PT ;  /* 0x3f19999a1c00780b */ /* 0x000fda0003f86000 */
[C---:B-1----:R-:W-:Y:S01]  /*24b0*/  @P4 FMUL R24, R28.reuse, 2.8853900432586669922 ;  /* 0x4038aa3b1c184820 */ /* 0x042fe20000400000 */
[----:B0-----:R-:W-:Y:S01]  /*24c0*/  @P4 IMAD.MOV.U32 R22, RZ, RZ, 0x3f800000 ;  /* 0x3f800000ff164424 */ /* 0x001fe200078e00ff */
[----:B------:R-:W-:Y:S01]  /*24d0*/  @!P4 FMUL R23, R27, R27 ;  /* 0x0000001b1b17c220 */ /* 0x000fe20000400000 */
[----:B------:R-:W-:Y:S01]  /*24e0*/  @!P4 IMAD.MOV.U32 R30, RZ, RZ, 0x3c80f082 ;  /* 0x3c80f082ff1ec424 */ /* 0x000fe200078e00ff */
[----:B------:R-:W-:Y:S01]  /*24f0*/  @P4 FSETP.GE.AND P3, PT, R28, 9.010913848876953125, PT ;  /* 0x41102cb41c00480b */ /* 0x000fe20003f66000 */
[----:B------:R-:W-:Y:S01]  /*2500*/  FADD.FTZ R28, |R29|, -RZ ;  /* 0x800000ff1d1c7221 */ /* 0x000fe20000010200 */
[----:B------:R-:W0:Y:S01]  /*2510*/  @P4 MUFU.EX2 R24, R24 ;  /* 0x0000001800184308 */ /* 0x000e220000000800 */
[----:B------:R-:W-:-:S04]  /*2520*/  @!P4 FFMA.FTZ R0, R23, R30, -0.052303962409496307373 ;  /* 0xbd563cae1700c423 */ /* 0x000fc8000001001e */
[----:B------:R-:W-:-:S04]  /*2530*/  @!P4 FFMA.FTZ R0, R23, R0, 0.1331529766321182251 ;  /* 0x3e0859411700c423 */ /* 0x000fc80000010000 */
[----:B------:R-:W-:-:S04]  /*2540*/  @!P4 FFMA.FTZ R0, R23, R0, -0.33332768082618713379 ;  /* 0xbeaaa9ed1700c423 */ /* 0x000fc80000010000 */
[----:B------:R-:W-:Y:S01]  /*2550*/  @!P4 FFMA.FTZ R0, R23, R0, RZ ;  /* 0x000000001700c223 */ /* 0x000fe200000100ff */
[----:B0-----:R-:W-:Y:S01]  /*2560*/  @P4 FADD R25, R24, 1 ;  /* 0x3f80000018194421 */ /* 0x001fe20000000000 */
[----:B------:R-:W-:-:S04]  /*2570*/  FMUL R24, R7, R7 ;  /* 0x0000000707187220 */ /* 0x000fc80000400000 */
[----:B------:R-:W-:Y:S01]  /*2580*/  FMUL R26, R24, R7 ;  /* 0x00000007181a7220 */ /* 0x000fe20000400000 */
[----:B------:R-:W0:Y:S02]  /*2590*/  @P4 MUFU.RCP R25, R25 ;  /* 0x0000001900194308 */ /* 0x000e240000001000 */
[----:B0-----:R-:W-:Y:S01]  /*25a0*/  @P4 FFMA.FTZ R22, R25, -2, R22 ;  /* 0xc000000019164823 */ /* 0x001fe20000010016 */
[----:B------:R-:W-:-:S04]  /*25b0*/  FMUL R25, R6, R6 ;  /* 0x0000000606197220 */ /* 0x000fc80000400000 */
[----:B------:R-:W-:Y:S01]  /*25c0*/  @P4 FSEL R22, R22, 1, !P3 ;  /* 0x3f80000016164808 */ /* 0x000fe20005800000 */
[----:B------:R-:W-:Y:S01]  /*25d0*/  FMUL R25, R25, R6 ;  /* 0x0000000619197220 */ /* 0x000fe20000400000 */
[----:B------:R-:W-:Y:S02]  /*25e0*/  FSETP.GE.AND P3, PT, R28, 0.60000002384185791016, PT ;  /* 0x3f19999a1c00780b */ /* 0x000fe40003f66000 */
[--C-:B------:R-:W-:Y:S01]  /*25f0*/  @P4 LOP3.LUT R22, R22, 0x80000000, R27.reuse, 0xf8, !PT ;  /* 0x8000000016164812 */ /* 0x100fe200078ef81b */
[----:B------:R-:W-:Y:S01]  /*2600*/  @!P4 FFMA.FTZ R22, R27, R0, R27 ;  /* 0x000000001b16c223 */ /* 0x000fe2000001001b */
[----:B---3--:R-:W-:Y:S01]  /*2610*/  FMUL R27, R8, R8 ;  /* 0x00000008081b7220 */ /* 0x008fe20000400000 */
[----:B------:R-:W-:-:S08]  /*2620*/  FFMA R25, R25, 0.044714998453855514526, R6 ;  /* 0x3d37271319197823 */ /* 0x000fd00000000006 */
        /* <DEDUP_REMOVED lines=11> */
.L_x_24:
[----:B------:R-:W-:Y:S01]  /*26e0*/  MOV R0, 0x3c80f082 ;  /* 0x3c80f08200007802 */ /* 0x000fe20000000f00 */
[----:B------:R-:W-:-:S04]  /*26f0*/  FMUL R23, R29, R29 ;  /* 0x0000001d1d177220 */ /* 0x000fc80000400000 */
[----:B------:R-:W-:-:S04]  /*2700*/  FFMA.FTZ R0, R23, R0, -0.052303962409496307373 ;  /* 0xbd563cae17007423 */ /* 0x000fc80000010000 */
[----:B------:R-:W-:-:S04]  /*2710*/  FFMA.FTZ R0, R23, R0, 0.1331529766321182251 ;  /* 0x3e08594117007423 */ /* 0x000fc80000010000 */
[----:B------:R-:W-:-:S04]  /*2720*/  FFMA.FTZ R0, R23, R0, -0.33332768082618713379 ;  /* 0xbeaaa9ed17007423 */ /* 0x000fc80000010000 */
[----:B------:R-:W-:-:S04]  /*2730*/  FFMA.FTZ R0, R23, R0, RZ ;  /* 0x0000000017007223 */ /* 0x000fc800000100ff */
[----:B------:R-:W-:Y:S02]  /*2740*/  FFMA.FTZ R23, R29, R0, R29 ;  /* 0x000000001d177223 */ /* 0x000fe4000001001d */
.L_x_25:
[----:B------:R-:W-:Y:S05]  /*2750*/  BSYNC B0 ;  /* 0x0000000000007941 */ /* 0x000fea0003800000 */
.L_x_23:
[----:B------:R-:W-:Y:S01]  /*2760*/  FMUL R29, R25, 0.79788458347320556641 ;  /* 0x3f4c422a191d7820 */ /* 0x000fe20000400000 */
[----:B------:R-:W-:Y:S01]  /*2770*/  BSSY B0, `(.L_x_26) ;  /* 0x0000018000007945 */ /* 0x000fe20003800000 */
[----:B------:R-:W-:Y:S01]  /*2780*/  FFMA R28, R26, 0.044714998453855514526, R7 ;  /* 0x3d3727131a1c7823 */ /* 0x000fe20000000007 */
[----:B------:R-:W-:Y:S01]  /*2790*/  FMUL R27, R27, R8 ;  /* 0x000000081b1b7220 */ /* 0x000fe20000400000 */
        /* <DEDUP_REMOVED lines=14> */
.L_x_27:
[----:B------:R-:W-:Y:S01]  /*2880*/  IMAD.MOV.U32 R0, RZ, RZ, 0x3c80f082 ;  /* 0x3c80f082ff007424 */ /* 0x000fe200078e00ff */
[----:B------:R-:W-:-:S04]  /*2890*/  FMUL R25, R29, R29 ;  /* 0x0000001d1d197220 */ /* 0x000fc80000400000 */
[----:B------:R-:W-:-:S04]  /*28a0*/  FFMA.FTZ R0, R25, R0, -0.052303962409496307373 ;  /* 0xbd563cae19007423 */ /* 0x000fc80000010000 */
[----:B------:R-:W-:-:S04]  /*28b0*/  FFMA.FTZ R0, R25, R0, 0.1331529766321182251 ;  /* 0x3e08594119007423 */ /* 0x000fc80000010000 */
[----:B------:R-:W-:-:S04]  /*28c0*/  FFMA.FTZ R0, R25, R0, -0.33332768082618713379 ;  /* 0xbeaaa9ed19007423 */ /* 0x000fc80000010000 */
[----:B------:R-:W-:-:S04]  /*28d0*/  FFMA.FTZ R0, R25, R0, RZ ;  /* 0x0000000019007223 */ /* 0x000fc800000100ff */
[----:B------:R-:W-:Y:S02]  /*28e0*/  FFMA.FTZ R24, R29, R0, R29 ;  /* 0x000000001d187223 */ /* 0x000fe4000001001d */
.L_x_28:
[----:B------:R-:W-:Y:S05]  /*28f0*/  BSYNC B0 ;  /* 0x0000000000007941 */ /* 0x000fea0003800000 */
.L_x_26:
        /* <DEDUP_REMOVED lines=18> */
.L_x_30:
[----:B------:R-:W-:Y:S01]  /*2a20*/  MOV R0, 0x3c80f082 ;  /* 0x3c80f08200007802 */ /* 0x000fe20000000f00 */
[----:B------:R-:W-:-:S04]  /*2a30*/  FMUL R25, R30, R30 ;  /* 0x0000001e1e197220 */ /* 0x000fc80000400000 */
[----:B------:R-:W-:-:S04]  /*2a40*/  FFMA.FTZ R0, R25, R0, -0.052303962409496307373 ;  /* 0xbd563cae19007423 */ /* 0x000fc80000010000 */
[----:B------:R-:W-:-:S04]  /*2a50*/  FFMA.FTZ R0, R25, R0, 0.1331529766321182251 ;  /* 0x3e08594119007423 */ /* 0x000fc80000010000 */
[----:B------:R-:W-:-:S04]  /*2a60*/  FFMA.FTZ R0, R25, R0, -0.33332768082618713379 ;  /* 0xbeaaa9ed19007423 */ /* 0x000fc80000010000 */
[----:B------:R-:W-:-:S04]  /*2a70*/  FFMA.FTZ R0, R25, R0, RZ ;  /* 0x0000000019007223 */ /* 0x000fc800000100ff */
[----:B------:R-:W-:Y:S02]  /*2a80*/  FFMA.FTZ R25, R30, R0, R30 ;  /* 0x000000001e197223 */ /* 0x000fe4000001001e */
.L_x_31:
[----:B------:R-:W-:Y:S05]  /*2a90*/  BSYNC B0 ;  /* 0x0000000000007941 */ /* 0x000fea0003800000 */
.L_x_29:
        /* <DEDUP_REMOVED lines=18> */
.L_x_33:
[----:B------:R-:W-:Y:S01]  /*2bc0*/  IMAD.MOV.U32 R0, RZ, RZ, 0x3c80f082 ;  /* 0x3c80f082ff007424 */ /* 0x000fe200078e00ff */
[----:B------:R-:W-:-:S04]  /*2bd0*/  FMUL R27, R31, R31 ;  /* 0x0000001f1f1b7220 */ /* 0x000fc80000400000 */
[----:B------:R-:W-:-:S04]  /*2be0*/  FFMA.FTZ R0, R27, R0, -0.052303962409496307373 ;  /* 0xbd563cae1b007423 */ /* 0x000fc80000010000 */
[----:B------:R-:W-:-:S04]  /*2bf0*/  FFMA.FTZ R0, R27, R0, 0.1331529766321182251 ;  /* 0x3e0859411b007423 */ /* 0x000fc80000010000 */
[----:B------:R-:W-:-:S04]  /*2c00*/  FFMA.FTZ R0, R27, R0, -0.33332768082618713379 ;  /* 0xbeaaa9ed1b007423 */ /* 0x000fc80000010000 */
[----:B------:R-:W-:-:S04]  /*2c10*/  FFMA.FTZ R0, R27, R0, RZ ;  /* 0x000000001b007223 */ /* 0x000fc800000100ff */
[----:B------:R-:W-:Y:S02]  /*2c20*/  FFMA.FTZ R26, R31, R0, R31 ;  /* 0x000000001f1a7223 */ /* 0x000fe4000001001f */
.L_x_34:
[----:B------:R-:W-:Y:S05]  /*2c30*/  BSYNC B0 ;  /* 0x0000000000007941 */ /* 0x000fea0003800000 */
.L_x_32:
        /* <DEDUP_REMOVED lines=17> */
.L_x_36:
[----:B------:R-:W-:Y:S01]  /*2d50*/  MOV R0, 0x3c80f082 ;  /* 0x3c80f08200007802 */ /* 0x000fe20000000f00 */
[----:B------:R-:W-:-:S04]  /*2d60*/  FMUL R27, R31, R31 ;  /* 0x0000001f1f1b7220 */ /* 0x000fc80000400000 */
[----:B------:R-:W-:-:S04]  /*2d70*/  FFMA.FTZ R0, R27, R0, -0.052303962409496307373 ;  /* 0xbd563cae1b007423 */ /* 0x000fc80000010000 */
[----:B------:R-:W-:-:S04]  /*2d80*/  FFMA.FTZ R0, R27, R0, 0.1331529766321182251 ;  /* 0x3e0859411b007423 */ /* 0x000fc80000010000 */
[----:B------:R-:W-:-:S04]  /*2d90*/  FFMA.FTZ R0, R27, R0, -0.33332768082618713379 ;  /* 0xbeaaa9ed1b007423 */ /* 0x000fc80000010000 */
[----:B------:R-:W-:-:S04]  /*2da0*/  FFMA.FTZ R0, R27, R0, RZ ;  /* 0x000000001b007223 */ /* 0x000fc800000100ff */
[----:B------:R-:W-:Y:S02]  /*2db0*/  FFMA.FTZ R27, R31, R0, R31 ;  /* 0x000000001f1b7223 */ /* 0x000fe4000001001f */
.L_x_37:
[----:B------:R-:W-:Y:S05]  /*2dc0*/  BSYNC B0 ;  /* 0x0000000000007941 */ /* 0x000fea0003800000 */
.L_x_35:
        /* <DEDUP_REMOVED lines=16> */
.L_x_39:
[----:B------:R-:W-:Y:S01]  /*2ed0*/  IMAD.MOV.U32 R0, RZ, RZ, 0x3c80f082 ;  /* 0x3c80f082ff007424 */ /* 0x000fe200078e00ff */
[----:B------:R-:W-:-:S04]  /*2ee0*/  FMUL R29, R33, R33 ;  /* 0x00000021211d7220 */ /* 0x000fc80000400000 */
[----:B------:R-:W-:-:S04]  /*2ef0*/  FFMA.FTZ R0, R29, R0, -0.052303962409496307373 ;  /* 0xbd563cae1d007423 */ /* 0x000fc80000010000 */
[----:B------:R-:W-:-:S04]  /*2f00*/  FFMA.FTZ R0, R29, R0, 0.1331529766321182251 ;  /* 0x3e0859411d007423 */ /* 0x000fc80000010000 */
[----:B------:R-:W-:-:S04]  /*2f10*/  FFMA.FTZ R0, R29, R0, -0.33332768082618713379 ;  /* 0xbeaaa9ed1d007423 */ /* 0x000fc80000010000 */
[----:B------:R-:W-:-:S04]  /*2f20*/  FFMA.FTZ R0, R29, R0, RZ ;  /* 0x000000001d007223 */ /* 0x000fc800000100ff */
[----:B------:R-:W-:Y:S02]  /*2f30*/  FFMA.FTZ R28, R33, R0, R33 ;  /* 0x00000000211c7223 */ /* 0x000fe40000010021 */
.L_x_40:
[----:B------:R-:W-:Y:S05]  /*2f40*/  BSYNC B0 ;  /* 0x0000000000007941 */ /* 0x000fea0003800000 */
.L_x_38:
[----:B------:R-:W-:Y:S01]  /*2f50*/  FMUL R41, R31, 0.79788458347320556641 ;  /* 0x3f4c422a1f297820 */ /* 0x000fe20000400000 */
[----:B------:R-:W-:Y:S01]  /*2f60*/  FMUL R30, R4, 0.5 ;  /* 0x3f000000041e7820 */ /* 0x000fe20000400000 */
[----:B------:R-:W-:Y:S01]  /*2f70*/  FMUL R4, R5, 0.5 ;  /* 0x3f00000005047820 */ /* 0x000fe20000400000 */
[C---:B-----5:R-:W-:Y:S01]  /*2f80*/  PRMT R0, R12.reuse, 0x7632, R0 ;  /* 0x000076320c007816 */ /* 0x060fe20000000000 */
[----:B------:R-:W-:Y:S01]  /*2f90*/  FADD.FTZ R32, |R41|, -RZ ;  /* 0x800000ff29207221 */ /* 0x000fe20000010200 */
[----:B------:R-:W-:Y:S01]  /*2fa0*/  IMAD.U32 R33, R12, 0x10000, RZ ;  /* 0x000100000c217824 */ /* 0x000fe200078e00ff */
[----:B------:R-:W-:Y:S01]  /*2fb0*/  PRMT R5, R13, 0x7632, R5 ;  /* 0x000076320d057816 */ /* 0x000fe20000000005 */
[----:B------:R-:W-:Y:S01]  /*2fc0*/  BSSY B0, `(.L_x_41) ;  /* 0x0000023000007945 */ /* 0x000fe20003800000 */
[----:B------:R-:W-:Y:S01]  /*2fd0*/  PRMT R29, R14, 0x7632, R29 ;  /* 0x000076320e1d7816 */ /* 0x000fe2000000001d */
[----:B------:R-:W-:Y:S01]  /*2fe0*/  FMUL R6, R6, 0.5 ;  /* 0x3f00000006067820 */ /* 0x000fe20000400000 */
[----:B------:R-:W-:Y:S01]  /*2ff0*/  FSETP.GE.AND P3, PT, R32, 0.60000002384185791016, PT ;  /* 0x3f19999a2000780b */ /* 0x000fe20003f66000 */
[----:B------:R-:W-:Y:S01]  /*3000*/  FMUL R7, R7, 0.5 ;  /* 0x3f00000007077820 */ /* 0x000fe20000400000 */
[----:B------:R-:W-:Y:S01]  /*3010*/  PRMT R12, R15, 0x7632, R12 ;  /* 0x000076320f0c7816 */ /* 0x000fe2000000000c */
[----:B------:R-:W-:Y:S01]  /*3020*/  FMUL R8, R8, 0.5 ;  /* 0x3f00000008087820 */ /* 0x000fe20000400000 */
[----:B------:R-:W-:Y:S01]  /*3030*/  SHF.L.U32 R37, R13, 0x10, RZ ;  /* 0x000000100d257819 */ /* 0x000fe200000006ff */
[----:B------:R-:W-:Y:S01]  /*3040*/  FMUL R9, R9, 0.5 ;  /* 0x3f00000009097820 */ /* 0x000fe20000400000 */
[----:B------:R-:W-:Y:S01]  /*3050*/  SHF.L.U32 R39, R5, 0x10, RZ ;  /* 0x0000001005277819 */ /* 0x000fe200000006ff */
[----:B------:R-:W-:Y:S01]  /*3060*/  FMUL R10, R10, 0.5 ;  /* 0x3f0000000a0a7820 */ /* 0x000fe20000400000 */
[----:B------:R-:W-:Y:S01]  /*3070*/  FMUL R11, R11, 0.5 ;  /* 0x3f0000000b0b7820 */ /* 0x000fe20000400000 */
[----:B------:R-:W-:-:S02]  /*3080*/  IMAD.U32 R13, R14, 0x10000, RZ ;  /* 0x000100000e0d7824 */ /* 0x000fc400078e00ff */
[----:B------:R-:W-:Y:S02]  /*3090*/  IMAD.U32 R15, R15, 0x10000, RZ ;  /* 0x000100000f0f7824 */ /* 0x000fe400078e00ff */
[----:B------:R-:W-:Y:S02]  /*30a0*/  IMAD.U32 R35, R0, 0x10000, RZ ;  /* 0x0001000000237824 */ /* 0x000fe400078e00ff */
[----:B------:R-:W-:Y:S02]  /*30b0*/  IMAD.U32 R29, R29, 0x10000, RZ ;  /* 0x000100001d1d7824 */ /* 0x000fe400078e00ff */
[----:B------:R-:W-:Y:S01]  /*30c0*/  IMAD.U32 R5, R12, 0x10000, RZ ;  /* 0x000100000c057824 */ /* 0x000fe200078e00ff */
        /* <DEDUP_REMOVED lines=11> */
.L_x_42:
[----:B------:R-:W-:Y:S01]  /*3180*/  MOV R0, 0x3c80f082 ;  /* 0x3c80f08200007802 */ /* 0x000fe20000000f00 */
[----:B------:R-:W-:-:S04]  /*3190*/  FMUL R31, R41, R41 ;  /* 0x00000029291f7220 */ /* 0x000fc80000400000 */
[----:B------:R-:W-:-:S04]  /*31a0*/  FFMA.FTZ R0, R31, R0, -0.052303962409496307373 ;  /* 0xbd563cae1f007423 */ /* 0x000fc80000010000 */
[----:B------:R-:W-:-:S04]  /*31b0*/  FFMA.FTZ R0, R31, R0, 0.1331529766321182251 ;  /* 0x3e0859411f007423 */ /* 0x000fc80000010000 */
[----:B------:R-:W-:-:S04]  /*31c0*/  FFMA.FTZ R0, R31, R0, -0.33332768082618713379 ;  /* 0xbeaaa9ed1f007423 */ /* 0x000fc80000010000 */
[----:B------:R-:W-:-:S04]  /*31d0*/  FFMA.FTZ R0, R31, R0, RZ ;  /* 0x000000001f007223 */ /* 0x000fc800000100ff */
[----:B------:R-:W-:Y:S02]  /*31e0*/  FFMA.FTZ R0, R0, R41, R41 ;  /* 0x0000002900007223 */ /* 0x000fe40000010029 */
.L_x_43:
[----:B------:R-:W-:Y:S05]  /*31f0*/  BSYNC B0 ;  /* 0x0000000000007941 */ /* 0x000fea0003800000 */
.L_x_41:
[----:B------:R-:W-:Y:S01]  /*3200*/  FADD R23, R23, 1 ;  /* 0x3f80000017177421 */ /* 0x000fe20000000000 */
[----:B------:R-:W-:Y:S01]  /*3210*/  FADD R31, R22, 1 ;  /* 0x3f800000161f7421 */ /* 0x000fe20000000000 */
[----:B------:R-:W-:Y:S02]  /*3220*/  FADD R0, R0, 1 ;  /* 0x3f80000000007421 */ /* 0x000fe40000000000 */
[----:B------:R-:W-:Y:S01]  /*3230*/  @P1 FMUL R35, R23, R4 ;  /* 0x0000000417231220 */ /* 0x000fe20000400000 */
[----:B------:R-:W-:Y:S01]  /*3240*/  FADD R4, R25, 1 ;  /* 0x3f80000019047421 */ /* 0x000fe20000000000 */
[----:B------:R-:W-:Y:S01]  /*3250*/  FADD R23, R24, 1 ;  /* 0x3f80000018177421 */ /* 0x000fe20000000000 */
[----:B------:R-:W-:Y:S01]  /*3260*/  @P1 FMUL R33, R31, R30 ;  /* 0x0000001e1f211220 */ /* 0x000fe20000400000 */
[----:B------:R-:W-:Y:S01]  /*3270*/  FMUL R14, R16, R35 ;  /* 0x00000023100e7220 */ /* 0x000fe20000400000 */
[----:B------:R-:W-:Y:S01]  /*3280*/  @P1 FMUL R39, R4, R7 ;  /* 0x0000000704271220 */ /* 0x000fe20000400000 */
[----:B------:R-:W-:Y:S01]  /*3290*/  @P1 FMUL R37, R23, R6 ;  /* 0x0000000617251220 */ /* 0x000fe20000400000 */
[----:B------:R-:W-:Y:S01]  /*32a0*/  FMUL R12, R16, R33 ;  /* 0x00000021100c7220 */ /* 0x000fe20000400000 */
[----:B------:R-:W-:Y:S01]  /*32b0*/  FADD R7, R26, 1 ;  /* 0x3f8000001a077421 */ /* 0x000fe20000000000 */
[C---:B------:R-:W-:Y:S01]  /*32c0*/  FMUL R22, R16.reuse, R39 ;  /* 0x0000002710167220 */ /* 0x040fe20000400000 */
[----:B------:R-:W-:Y:S01]  /*32d0*/  FMUL R6, R16, R37 ;  /* 0x0000002510067220 */ /* 0x000fe20000400000 */
[----:B------:R-:W0:Y:S01]  /*32e0*/  FRND R14, R14 ;  /* 0x0000000e000e7307 */ /* 0x000e220000201000 */
[----:B------:R-:W-:Y:S01]  /*32f0*/  @P1 FMUL R5, R0, R11 ;  /* 0x0000000b00051220 */ /* 0x000fe20000400000 */
[----:B------:R-:W-:Y:S01]  /*3300*/  @P1 FMUL R13, R7, R8 ;  /* 0x00000008070d1220 */ /* 0x000fe20000400000 */
[----:B------:R-:W-:Y:S01]  /*3310*/  FADD R4, R27, 1 ;  /* 0x3f8000001b047421 */ /* 0x000fe20000000000 */
[----:B------:R-:W-:Y:S01]  /*3320*/  FADD R7, R28, 1 ;  /* 0x3f8000001c077421 */ /* 0x000fe20000000000 */
[C---:B------:R-:W-:Y:S01]  /*3330*/  FMUL R5, R16.reuse, R5 ;  /* 0x0000000510057220 */ /* 0x040fe20000400000 */
[----:B------:R-:W-:Y:S01]  /*3340*/  FMUL R13, R16, R13 ;  /* 0x0000000d100d7220 */ /* 0x000fe20000400000 */
[----:B------:R-:W-:Y:S01]  /*3350*/  @P1 FMUL R29, R4, R9 ;  /* 0x00000009041d1220 */ /* 0x000fe20000400000 */
[----:B------:R-:W1:Y:S01]  /*3360*/  FRND R22, R22 ;  /* 0x0000001600167307 */ /* 0x000e620000201000 */
[----:B------:R-:W-:-:S02]  /*3370*/  @P1 FMUL R15, R7, R10 ;  /* 0x0000000a070f1220 */ /* 0x000fc40000400000 */
[C---:B------:R-:W-:Y:S02]  /*3380*/  FMUL R29, R16.reuse, R29 ;  /* 0x0000001d101d7220 */ /* 0x040fe40000400000 */
[----:B------:R-:W-:-:S03]  /*3390*/  FMUL R15, R16, R15 ;  /* 0x0000000f100f7220 */ /* 0x000fc60000400000 */
[----:B------:R-:W2:Y:S01]  /*33a0*/  FRND R6, R6 ;  /* 0x0000000600067307 */ /* 0x000ea20000201000 */
[----:B0-----:R-:W-:-:S07]  /*33b0*/  FSETP.GT.AND P4, PT, R14, -127, PT ;  /* 0xc2fe00000e00780b */ /* 0x001fce0003f84000 */
[----:B------:R-:W0:Y:S01]  /*33c0*/  FRND R12, R12 ;  /* 0x0000000c000c7307 */ /* 0x000e220000201000 */
[C---:B-1----:R-:W-:Y:S02]  /*33d0*/  FSETP.GT.AND P3, PT, R22.reuse, -127, PT ;  /* 0xc2fe00001600780b */ /* 0x042fe40003f64000 */
[----:B------:R-:W-:Y:S02]  /*33e0*/  FSETP.NAN.AND P5, PT, R22, R22, PT ;  /* 0x000000161600720b */ /* 0x000fe40003fa8000 */
[----:B--2---:R-:W-:-:S03]  /*33f0*/  FSETP.GT.AND P1, PT, R6, -127, PT ;  /* 0xc2fe00000600780b */ /* 0x004fc60003f24000 */
[----:B------:R-:W1:Y:S06]  /*3400*/  FRND R5, R5 ;  /* 0x0000000500057307 */ /* 0x000e6c0000201000 */
[----:B------:R-:W-:Y:S02]  /*3410*/  @!P3 FSEL R22, R22, -127, P5 ;  /* 0xc2fe00001616b808 */ /* 0x000fe40002800000 */
[----:B------:R-:W-:Y:S01]  /*3420*/  FSETP.NAN.AND P5, PT, R6, R6, PT ;  /* 0x000000060600720b */ /* 0x000fe20003fa8000 */
[----:B------:R-:W2:Y:S01]  /*3430*/  FRND R15, R15 ;  /* 0x0000000f000f7307 */ /* 0x000ea20000201000 */
[----:B0-----:R-:W-:-:S02]  /*3440*/  FSETP.GT.AND P3, PT, R12, -127, PT ;  /* 0xc2fe00000c00780b */ /* 0x001fc40003f64000 */
[----:B------:R-:W-:Y:S02]  /*3450*/  @!P1 FSEL R6, R6, -127, P5 ;  /* 0xc2fe000006069808 */ /* 0x000fe40002800000 */
[----:B------:R-:W-:-:S03]  /*3460*/  FSETP.NAN.AND P5, PT, R14, R14, PT ;  /* 0x0000000e0e00720b */ /* 0x000fc60003fa8000 */
[----:B------:R-:W0:Y:S01]  /*3470*/  FRND R29, R29 ;  /* 0x0000001d001d7307 */ /* 0x000e220000201000 */
[----:B-1----:R-:W-:Y:S02]  /*3480*/  FSETP.GT.AND P1, PT, R5, -127, PT ;  /* 0xc2fe00000500780b */ /* 0x002fe40003f24000 */
[----:B------:R-:W-:Y:S02]  /*3490*/  @!P4 FSEL R14, R14, -127, P5 ;  /* 0xc2fe00000e0ec808 */ /* 0x000fe40002800000 */
[----:B------:R-:W-:-:S03]  /*34a0*/  FSETP.NAN.AND P4, PT, R12, R12, PT ;  /* 0x0000000c0c00720b */ /* 0x000fc60003f88000 */
[----:B------:R-:W1:Y:S01]  /*34b0*/  F2I.S16.TRUNC.NTZ R7, R22 ;  /* 0x0000001600077305 */ /* 0x000e62000020e900 */
[----:B------:R-:W-:Y:S02]  /*34c0*/  @!P3 FSEL R12, R12, -127, P4 ;  /* 0xc2fe00000c0cb808 */ /* 0x000fe40002000000 */
[----:B------:R-:W-:Y:S02]  /*34d0*/  FSETP.GEU.AND P3, PT, R22, 127, PT ;  /* 0x42fe00001600780b */ /* 0x000fe40003f6e000 */
[----:B--2---:R-:W-:Y:S02]  /*34e0*/  FSETP.GT.AND P5, PT, R15, -127, PT ;  /* 0xc2fe00000f00780b */ /* 0x004fe40003fa4000 */
[----:B------:R-:W-:Y:S01]  /*34f0*/  FSETP.NAN.AND P4, PT, R5, R5, PT ;  /* 0x000000050500720b */ /* 0x000fe20003f88000 */
[----:B------:R-:W2:Y:S01]  /*3500*/  FRND R13, R13 ;  /* 0x0000000d000d7307 */ /* 0x000ea20000201000 */
[----:B------:R-:W-:Y:S02]  /*3510*/  FSETP.NAN.AND P6, PT, R15, R15, PT ;  /* 0x0000000f0f00720b */ /* 0x000fe40003fc8000 */
[----:B------:R-:W-:-:S02]  /*3520*/  @!P1 FSEL R5, R5, -127, P4 ;  /* 0xc2fe000005059808 */ /* 0x000fc40002000000 */
[----:B0-----:R-:W-:Y:S02]  /*3530*/  FSETP.GT.AND P1, PT, R29, -127, PT ;  /* 0xc2fe00001d00780b */ /* 0x001fe40003f24000 */
[----:B------:R-:W-:Y:S01]  /*3540*/  FSETP.NAN.AND P4, PT, R22, R22, PT ;  /* 0x000000161600720b */ /* 0x000fe20003f88000 */
[----:B------:R-:W0:Y:S01]  /*3550*/  F2I.S16.TRUNC.NTZ R8, R6 ;  /* 0x0000000600087305 */ /* 0x000e22000020e900 */
[----:B-1----:R-:W-:Y:S02]  /*3560*/  LOP3.LUT R7, R7, 0xffff, RZ, 0xc0, !PT ;  /* 0x0000ffff07077812 */ /* 0x002fe400078ec0ff */
[----:B------:R-:W-:Y:S02]  /*3570*/  @!P5 FSEL R15, R15, -127, P6 ;  /* 0xc2fe00000f0fd808 */ /* 0x000fe40003000000 */
[----:B------:R-:W-:Y:S02]  /*3580*/  @P3 SEL R7, R7, 0x7f, P4 ;  /* 0x0000007f07073807 */ /* 0x000fe40002000000 */
[----:B------:R-:W-:Y:S01]  /*3590*/  FSETP.GEU.AND P4, PT, R6, 127, PT ;  /* 0x42fe00000600780b */ /* 0x000fe20003f8e000 */
[----:B------:R-:W1:Y:S01]  /*35a0*/  F2I.S16.TRUNC.NTZ R0, R14 ;  /* 0x0000000e00007305 */ /* 0x000e62000020e900 */
[----:B--2---:R-:W-:-:S02]  /*35b0*/  FSETP.GT.AND P5, PT, R13, -127, PT ;  /* 0xc2fe00000d00780b */ /* 0x004fc40003fa4000 */
[----:B------:R-:W-:Y:S02]  /*35c0*/  FSETP.NAN.AND P3, PT, R29, R29, PT ;  /* 0x0000001d1d00720b */ /* 0x000fe40003f68000 */
[----:B------:R-:W-:Y:S02]  /*35d0*/  FSETP.NAN.AND P6, PT, R13, R13, PT ;  /* 0x0000000d0d00720b */ /* 0x000fe40003fc8000 */
[----:B------:R-:W-:Y:S01]  /*35e0*/  @!P1 FSEL R29, R29, -127, P3 ;  /* 0xc2fe00001d1d9808 */ /* 0x000fe20001800000 */
[----:B------:R-:W2:Y:S01]  /*35f0*/  F2I.S16.TRUNC.NTZ R4, R12 ;  /* 0x0000000c00047305 */ /* 0x000ea2000020e900 */
[----:B------:R-:W-:Y:S02]  /*3600*/  FSETP.GEU.AND P1, PT, R14, 127, PT ;  /* 0x42fe00000e00780b */ /* 0x000fe40003f2e000 */
[----:B------:R-:W-:Y:S02]  /*3610*/  FSETP.NAN.AND P3, PT, R6, R6, PT ;  /* 0x000000060600720b */ /* 0x000fe40003f68000 */
[----:B0-----:R-:W-:-:S02]  /*3620*/  LOP3.LUT R8, R8, 0xffff, RZ, 0xc0, !PT ;  /* 0x0000ffff08087812 */ /* 0x001fc400078ec0ff */
[----:B------:R-:W-:Y:S01]  /*3630*/  @!P5 FSEL R13, R13, -127, P6 ;  /* 0xc2fe00000d0dd808 */ /* 0x000fe20003000000 */
[----:B------:R-:W0:Y:S01]  /*3640*/  F2I.S16.TRUNC.NTZ R10, R5 ;  /* 0x00000005000a7305 */ /* 0x000e22000020e900 */
[----:B------:R-:W-:Y:S02]  /*3650*/  @P4 SEL R8, R8, 0x7f, P3 ;  /* 0x0000007f08084807 */ /* 0x000fe40001800000 */
[----:B------:R-:W-:Y:S02]  /*3660*/  FSETP.GEU.AND P4, PT, R12, 127, PT ;  /* 0x42fe00000c00780b */ /* 0x000fe40003f8e000 */
[----:B------:R-:W-:Y:S02]  /*3670*/  FSETP.GEU.AND P3, PT, R5, 127, PT ;  /* 0x42fe00000500780b */ /* 0x000fe40003f6e000 */
[----:B------:R-:W-:Y:S01]  /*3680*/  FSETP.NAN.AND P5, PT, R14, R14, PT ;  /* 0x0000000e0e00720b */ /* 0x000fe20003fa8000 */
[----:B------:R-:W3:Y:S01]  /*3690*/  F2I.S16.TRUNC.NTZ R11, R15 ;  /* 0x0000000f000b7305 */ /* 0x000ee2000020e900 */
[----:B-1----:R-:W-:-:S02]  /*36a0*/  LOP3.LUT R0, R0, 0xffff, RZ, 0xc0, !PT ;  /* 0x0000ffff00007812 */ /* 0x002fc400078ec0ff */
[----:B--2---:R-:W-:Y:S02]  /*36b0*/  LOP3.LUT R9, R4, 0xffff, RZ, 0xc0, !PT ;  /* 0x0000ffff04097812 */ /* 0x004fe400078ec0ff */
[----:B------:R-:W-:Y:S02]  /*36c0*/  @P1 SEL R0, R0, 0x7f, P5 ;  /* 0x0000007f00001807 */ /* 0x000fe40002800000 */
[----:B------:R-:W-:Y:S01]  /*36d0*/  FSETP.GEU.AND P1, PT, R15, 127, PT ;  /* 0x42fe00000f00780b */ /* 0x000fe20003f2e000 */
[----:B------:R-:W1:Y:S01]  /*36e0*/  F2I.S16.TRUNC.NTZ R6, R29 ;  /* 0x0000001d00067305 */ /* 0x000e62000020e900 */
[----:B------:R-:W-:Y:S02]  /*36f0*/  FSETP.NAN.AND P6, PT, R12, R12, PT ;  /* 0x0000000c0c00720b */ /* 0x000fe40003fc8000 */
[----:B------:R-:W-:Y:S02]  /*3700*/  FSETP.NAN.AND P5, PT, R5, R5, PT ;  /* 0x000000050500720b */ /* 0x000fe40003fa8000 */
[----:B0-----:R-:W-:-:S02]  /*3710*/  LOP3.LUT R10, R10, 0xffff, RZ, 0xc0, !PT ;  /* 0x0000ffff0a0a7812 */ /* 0x001fc400078ec0ff */
[----:B------:R-:W-:Y:S01]  /*3720*/  @P4 SEL R9, R9, 0x7f, P6 ;  /* 0x0000007f09094807 */ /* 0x000fe20003000000 */
[----:B------:R-:W0:Y:S01]  /*3730*/  F2I.S16.TRUNC.NTZ R4, R13 ;  /* 0x0000000d00047305 */ /* 0x000e22000020e900 */
[----:B------:R-:W-:Y:S02]  /*3740*/  @P3 SEL R10, R10, 0x7f, P5 ;  /* 0x0000007f0a0a3807 */ /* 0x000fe40002800000 */
[----:B------:R-:W-:Y:S02]  /*3750*/  FSETP.GEU.AND P4, PT, R29, 127, PT ;  /* 0x42fe00001d00780b */ /* 0x000fe40003f8e000 */
[----:B------:R-:W-:Y:S02]  /*3760*/  FSETP.GEU.AND P3, PT, R13, 127, PT ;  /* 0x42fe00000d00780b */ /* 0x000fe40003f6e000 */
[----:B------:R-:W-:Y:S02]  /*3770*/  FSETP.NAN.AND P6, PT, R15, R15, PT ;  /* 0x0000000f0f00720b */ /* 0x000fe40003fc8000 */
[----:B---3--:R-:W-:-:S02]  /*3780*/  LOP3.LUT R11, R11, 0xffff, RZ, 0xc0, !PT ;  /* 0x0000ffff0b0b7812 */ /* 0x008fc400078ec0ff */
[----:B------:R-:W-:Y:S02]  /*3790*/  FSETP.NAN.AND P5, PT, R29, R29, PT ;  /* 0x0000001d1d00720b */ /* 0x000fe40003fa8000 */
[----:B------:R-:W-:Y:S02]  /*37a0*/  @P1 SEL R11, R11, 0x7f, P6 ;  /* 0x0000007f0b0b1807 */ /* 0x000fe40003000000 */
[----:B------:R-:W-:Y:S02]  /*37b0*/  IADD3 R21, P1, R21, 0x800, RZ ;  /* 0x0000080015157810 */ /* 0x000fe40007f3e0ff */
[----:B------:R-:W-:Y:S02]  /*37c0*/  FSETP.NAN.AND P6, PT, R13, R13, PT ;  /* 0x0000000d0d00720b */ /* 0x000fe40003fc8000 */
[----:B-1----:R-:W-:Y:S01]  /*37d0*/  LOP3.LUT R6, R6, 0xffff, RZ, 0xc0, !PT ;  /* 0x0000ffff06067812 */ /* 0x002fe200078ec0ff */
[----:B------:R-:W-:Y:S01]  /*37e0*/  IMAD.IADD R12, R17, 0x1, R21 ;  /* 0x00000001110c7824 */ /* 0x000fe200078e0215 */
[----:B0-----:R-:W-:Y:S01]  /*37f0*/  LOP3.LUT R5, R4, 0xffff, RZ, 0xc0, !PT ;  /* 0x0000ffff04057812 */ /* 0x001fe200078ec0ff */
[----:B------:R-:W-:Y:S01]  /*3800*/  IMAD.X R19, RZ, RZ, R19, P1 ;  /* 0x000000ffff137224 */ /* 0x000fe200008e0613 */
[----:B------:R-:W-:-:S02]  /*3810*/  @P4 SEL R6, R6, 0x7f, P5 ;  /* 0x0000007f06064807 */ /* 0x000fc40002800000 */
[----:B------:R-:W-:Y:S02]  /*3820*/  @P3 SEL R5, R5, 0x7f, P6 ;  /* 0x0000007f05053807 */ /* 0x000fe40003000000 */
[----:B------:R-:W-:Y:S02]  /*3830*/  PRMT R0, R9, 0x3340, R0 ;  /* 0x0000334009007816 */ /* 0x000fe40000000000 */
[----:B------:R-:W-:Y:S02]  /*3840*/  PRMT R7, R8, 0x3340, R7 ;  /* 0x0000334008077816 */ /* 0x000fe40000000007 */
[----:B------:R-:W-:Y:S02]  /*3850*/  PRMT R10, R11, 0x3340, R10 ;  /* 0x000033400b0a7816 */ /* 0x000fe4000000000a */
[----:B------:R-:W-:Y:S02]  /*3860*/  IADD3 R4, P3, R12, c[0x0][0x180], RZ ;  /* 0x000060000c047a10 */ /* 0x000fe40007f7e0ff */
[----:B------:R-:W-:-:S02]  /*3870*/  PRMT R9, R5, 0x3340, R6 ;  /* 0x0000334005097816 */ /* 0x000fc40000000006 */
[----:B------:R-:W-:Y:S02]  /*3880*/  PRMT R8, R0, 0x5410, R7 ;  /* 0x0000541000087816 */ /* 0x000fe40000000007 */
[----:B------:R-:W-:Y:S02]  /*3890*/  LEA.HI.X.SX32 R5, R12, c[0x0][0x184], 0x1, P3 ;  /* 0x000061000c057a11 */ /* 0x000fe400018f0eff */
[----:B------:R-:W-:-:S05]  /*38a0*/  PRMT R9, R9, 0x5410, R10 ;  /* 0x0000541009097816 */ /* 0x000fca000000000a */
[----:B------:R0:W-:Y:S01]  /*38b0*/  @P0 STG.E.64 [R4.64], R8 ;  /* 0x0000000804000986 */ /* 0x0001e2000c101b04 */
[----:B------:R-:W-:-:S04]  /*38c0*/  ISETP.GE.U32.AND P0, PT, R21, 0x3400, PT ;  /* 0x000034001500780c */ /* 0x000fc80003f06070 */
[----:B------:R-:W-:-:S13]  /*38d0*/  ISETP.GE.U32.AND.EX P0, PT, R19, RZ, PT, P0 ;  /* 0x000000ff1300720c */ /* 0x000fda0003f06100 */
[----:B------:R-:W-:Y:S05]  /*38e0*/  @P0 EXIT ;  /* 0x000000000000094d */ /* 0x000fea0003800000 */
[----:B0-----:R-:W-:Y:S05]  /*38f0*/  BRA `(.L_x_44) ;  /* 0xffffe95000007947 */ /* 0x001fea000383ffff */
.L_x_45:
[----:B------:R-:W-:-:S00]  /*3900*/  BRA `(.L_x_45) ;  /* 0xfffffff000007947 */ /* 0x000fc0000383ffff */
[----:B------:R-:W-:-:S00]  /*3910*/  NOP ;  /* 0x0000000000007918 */ /* 0x000fc00000000000 */
        /* <DEDUP_REMOVED lines=14> */
.L_x_46:


//--------------------- .nv.global.init           --------------------------
	.section	.nv.global.init,"aw",@progbits
.nv.global.init:
	.type		_$_str,@object
	.size		_$_str,(.L_0 - _$_str)
_$_str:
        /*0000*/ 	.byte	0x5f, 0x5f, 0x43, 0x55, 0x44, 0x41, 0x5f, 0x46, 0x54, 0x5a, 0x00
.L_0:


//--------------------- .nv.shared.triton_red_fused__to_copy_add_amax_amin_cat_clamp_mul_reciprocal_7 --------------------------
	.section	.nv.shared.triton_red_fused__to_copy_add_amax_amin_cat_clamp_mul_reciprocal_7,"aw",@nobits
	.sectionflags	@""
	.align	16
